def attn_fwd(
    Q,
    K,
    V,
    Out,
    Lse,
    sm_scale,
    stride_qz,
    stride_qh,
    stride_qm,
    stride_qk,
    stride_kz,
    stride_kh,
    stride_kn,
    stride_kk,
    stride_vz,
    stride_vh,
    stride_vn,
    stride_vk,
    stride_oz,
    stride_oh,
    stride_om,
    stride_ok,
    seqlen_q,
    seqlen_k,
    BLOCK_M: tl.constexpr,
    BLOCK_N: tl.constexpr,
    HEAD_DIM: tl.constexpr,
    CAUSAL: tl.constexpr,
):
    start_m = tl.program_id(0)
    off_hz = tl.program_id(1)
    q_off = off_hz * stride_qh
    k_off = off_hz * stride_kh
    v_off = off_hz * stride_vh
    offs_m = start_m * BLOCK_M + tl.arange(0, BLOCK_M)
    offs_d = tl.arange(0, HEAD_DIM)
    offs_n = tl.arange(0, BLOCK_N)
    q_ptrs = Q + q_off + offs_m[:, None] * stride_qm + offs_d[None, :] * stride_qk
    k_ptrs = K + k_off + offs_d[:, None] * stride_kk + offs_n[None, :] * stride_kn
    v_ptrs = V + v_off + offs_n[:, None] * stride_vn + offs_d[None, :] * stride_vk
    m_i = tl.full([BLOCK_M], float("-inf"), dtype=tl.float32)
    l_i = tl.zeros([BLOCK_M], dtype=tl.float32) + 1.0
    acc = tl.zeros([BLOCK_M, HEAD_DIM], dtype=tl.float32)
    q = tl.load(q_ptrs)
    acc, l_i, m_i = _attn_fwd_inner(
        acc,
        l_i,
        m_i,
        q,
        k_ptrs,
        v_ptrs,
        sm_scale,
        stride_kn,
        stride_vn,
        start_m,
        seqlen_k,
        BLOCK_M,
        BLOCK_N,
        HEAD_DIM,
        CAUSAL,
    )
    acc = acc / l_i[:, None]
    lse = m_i + tl.math.log2(l_i) / 1.4426950408889634
    o_ptrs = (
        Out
        + off_hz * stride_oh
        + offs_m[:, None] * stride_om
        + offs_d[None, :] * stride_ok
    )
    tl.store(o_ptrs, acc.to(Out.dtype.element_ty))
    tl.store(Lse + off_hz * seqlen_q + offs_m, lse)

# config = {"BLOCK_M": 64, "BLOCK_N": 64, "HEAD_DIM": 32, "arch": "sm_80", "causal": true, "dtype": "fp16", "num_stages": 2, "num_warps": 4}
# arch = sm_80


// ===== COMPILED SASS (sm_80) =====

	.target	sm_80

	.elftype	@"ET_EXEC"


//--------------------- .note.nv.tkinfo           --------------------------
	.section	.note.nv.tkinfo,"",@"SHT_NOTE"
	.sectionflags	@"SHF_NOTE_NV_TKINFO"
	.tkinfo
        /*0018*/ 	.word	0x00000002
        /*0030*/ 	.string	""
        /*0030*/ 	.string	"ptxas"
        /*0030*/ 	.string	"Cuda compilation tools, release 13.0, V13.0.88"
        /*0030*/ 	.string	"Build cuda_13.0.r13.0/compiler.36424714_0"
        /*0030*/ 	.string	"-v  -suppress-debug-info  -lineinfo  -arch sm_80 "



//--------------------- .note.nv.cuinfo           --------------------------
	.section	.note.nv.cuinfo,"",@"SHT_NOTE"
	.sectionflags	@"SHF_NOTE_NV_CUINFO"
        /*0018*/ 	.short	0x0002
        /*001a*/ 	.short	0x0050
        /*001c*/ 	.short	0x0082
	.zero		2


//--------------------- .nv.info                  --------------------------
	.section	.nv.info,"",@"SHT_CUDA_INFO"
	.align	4


	//----- nvinfo : EIATTR_REGCOUNT
	.align		4
        /*0000*/ 	.byte	0x04, 0x2f
        /*0002*/ 	.short	(.L_2 - .L_1)
	.align		4
.L_1:
        /*0004*/ 	.word	index@(attn_fwd)
        /*0008*/ 	.word	0x000000a8


	//----- nvinfo : EIATTR_FRAME_SIZE
	.align		4
.L_2:
        /*000c*/ 	.byte	0x04, 0x11
        /*000e*/ 	.short	(.L_4 - .L_3)
	.align		4
.L_3:
        /*0010*/ 	.word	index@(attn_fwd)
        /*0014*/ 	.word	0x00000000


	//----- nvinfo : EIATTR_MIN_STACK_SIZE
	.align		4
.L_4:
        /*0018*/ 	.byte	0x04, 0x12
        /*001a*/ 	.short	(.L_6 - .L_5)
	.align		4
.L_5:
        /*001c*/ 	.word	index@(attn_fwd)
        /*0020*/ 	.word	0x00000000
.L_6:


//--------------------- .nv.info.attn_fwd         --------------------------
	.section	.nv.info.attn_fwd,"",@"SHT_CUDA_INFO"
	.sectionflags	@""
	.align	4


	//----- nvinfo : EIATTR_CUDA_API_VERSION
	.align		4
        /*0000*/ 	.byte	0x04, 0x37
        /*0002*/ 	.short	(.L_8 - .L_7)
.L_7:
        /*0004*/ 	.word	0x00000082


	//----- nvinfo : EIATTR_SW2861232_WAR
	.align		4
.L_8:
        /*0008*/ 	.byte	0x01, 0x35
	.zero		2


	//----- nvinfo : EIATTR_PARAM_CBANK
	.align		4
        /*000c*/ 	.byte	0x04, 0x0a
        /*000e*/ 	.short	(.L_10 - .L_9)
	.align		4
.L_9:
        /*0010*/ 	.word	index@(.nv.constant0.attn_fwd)
        /*0014*/ 	.short	0x0160
        /*0016*/ 	.short	0x0088


	//----- nvinfo : EIATTR_CBANK_PARAM_SIZE
	.align		4
.L_10:
        /*0018*/ 	.byte	0x03, 0x19
        /*001a*/ 	.short	0x0088


	//----- nvinfo : EIATTR_KPARAM_INFO
	.align		4
        /*001c*/ 	.byte	0x04, 0x17
        /*001e*/ 	.short	(.L_12 - .L_11)
.L_11:
        /*0020*/ 	.word	0x00000000
        /*0024*/ 	.short	0x0019
        /*0026*/ 	.short	0x0080
        /*0028*/ 	.byte	0x00, 0xf4, 0x21, 0x00


	//----- nvinfo : EIATTR_KPARAM_INFO
	.align		4
.L_12:
        /*002c*/ 	.byte	0x04, 0x17
        /*002e*/ 	.short	(.L_14 - .L_13)
.L_13:
        /*0030*/ 	.word	0x00000000
        /*0034*/ 	.short	0x0018
        /*0036*/ 	.short	0x0078
        /*0038*/ 	.byte	0x00, 0xf4, 0x21, 0x00


	//----- nvinfo : EIATTR_KPARAM_INFO
	.align		4
.L_14:
        /*003c*/ 	.byte	0x04, 0x17
        /*003e*/ 	.short	(.L_16 - .L_15)
.L_15:
        /*0040*/ 	.word	0x00000000
        /*0044*/ 	.short	0x0017
        /*0046*/ 	.short	0x0070
        /*0048*/ 	.byte	0x00, 0xf0, 0x11, 0x00


	//----- nvinfo : EIATTR_KPARAM_INFO
	.align		4
.L_16:
        /*004c*/ 	.byte	0x04, 0x17
        /*004e*/ 	.short	(.L_18 - .L_17)
.L_17:
        /*0050*/ 	.word	0x00000000
        /*0054*/ 	.short	0x0016
        /*0056*/ 	.short	0x006c
        /*0058*/ 	.byte	0x00, 0xf0, 0x11, 0x00


	//----- nvinfo : EIATTR_KPARAM_INFO
	.align		4
.L_18:
        /*005c*/ 	.byte	0x04, 0x17
        /*005e*/ 	.short	(.L_20 - .L_19)
.L_19:
        /*0060*/ 	.word	0x00000000
        /*0064*/ 	.short	0x0015
        /*0066*/ 	.short	0x0068
        /*0068*/ 	.byte	0x00, 0xf0, 0x11, 0x00


	//----- nvinfo : EIATTR_KPARAM_INFO
	.align		4
.L_20:
        /*006c*/ 	.byte	0x04, 0x17
        /*006e*/ 	.short	(.L_22 - .L_21)
.L_21:
        /*0070*/ 	.word	0x00000000
        /*0074*/ 	.short	0x0014
        /*0076*/ 	.short	0x0064
        /*0078*/ 	.byte	0x00, 0xf0, 0x11, 0x00


	//----- nvinfo : EIATTR_KPARAM_INFO
	.align		4
.L_22:
        /*007c*/ 	.byte	0x04, 0x17
        /*007e*/ 	.short	(.L_24 - .L_23)
.L_23:
        /*0080*/ 	.word	0x00000000
        /*0084*/ 	.short	0x0013
        /*0086*/ 	.short	0x0060
        /*0088*/ 	.byte	0x00, 0xf0, 0x11, 0x00


	//----- nvinfo : EIATTR_KPARAM_INFO
	.align		4
.L_24:
        /*008c*/ 	.byte	0x04, 0x17
        /*008e*/ 	.short	(.L_26 - .L_25)
.L_25:
        /*0090*/ 	.word	0x00000000
        /*0094*/ 	.short	0x0012
        /*0096*/ 	.short	0x005c
        /*0098*/ 	.byte	0x00, 0xf0, 0x11, 0x00


	//----- nvinfo : EIATTR_KPARAM_INFO
	.align		4
.L_26:
        /*009c*/ 	.byte	0x04, 0x17
        /*009e*/ 	.short	(.L_28 - .L_27)
.L_27:
        /*00a0*/ 	.word	0x00000000
        /*00a4*/ 	.short	0x0011
        /*00a6*/ 	.short	0x0058
        /*00a8*/ 	.byte	0x00, 0xf0, 0x11, 0x00


	//----- nvinfo : EIATTR_KPARAM_INFO
	.align		4
.L_28:
        /*00ac*/ 	.byte	0x04, 0x17
        /*00ae*/ 	.short	(.L_30 - .L_29)
.L_29:
        /*00b0*/ 	.word	0x00000000
        /*00b4*/ 	.short	0x0010
        /*00b6*/ 	.short	0x0054
        /*00b8*/ 	.byte	0x00, 0xf0, 0x11, 0x00


	//----- nvinfo : EIATTR_KPARAM_INFO
	.align		4
.L_30:
        /*00bc*/ 	.byte	0x04, 0x17
        /*00be*/ 	.short	(.L_32 - .L_31)
.L_31:
        /*00c0*/ 	.word	0x00000000
        /*00c4*/ 	.short	0x000f
        /*00c6*/ 	.short	0x0050
        /*00c8*/ 	.byte	0x00, 0xf0, 0x11, 0x00


	//----- nvinfo : EIATTR_KPARAM_INFO
	.align		4
.L_32:
        /*00cc*/ 	.byte	0x04, 0x17
        /*00ce*/ 	.short	(.L_34 - .L_33)
.L_33:
        /*00d0*/ 	.word	0x00000000
        /*00d4*/ 	.short	0x000e
        /*00d6*/ 	.short	0x004c
        /*00d8*/ 	.byte	0x00, 0xf0, 0x11, 0x00


	//----- nvinfo : EIATTR_KPARAM_INFO
	.align		4
.L_34:
        /*00dc*/ 	.byte	0x04, 0x17
        /*00de*/ 	.short	(.L_36 - .L_35)
.L_35:
        /*00e0*/ 	.word	0x00000000
        /*00e4*/ 	.short	0x000d
        /*00e6*/ 	.short	0x0048
        /*00e8*/ 	.byte	0x00, 0xf0, 0x11, 0x00


	//----- nvinfo : EIATTR_KPARAM_INFO
	.align		4
.L_36:
        /*00ec*/ 	.byte	0x04, 0x17
        /*00ee*/ 	.short	(.L_38 - .L_37)
.L_37:
        /*00f0*/ 	.word	0x00000000
        /*00f4*/ 	.short	0x000c
        /*00f6*/ 	.short	0x0044
        /*00f8*/ 	.byte	0x00, 0xf0, 0x11, 0x00


	//----- nvinfo : EIATTR_KPARAM_INFO
	.align		4
.L_38:
        /*00fc*/ 	.byte	0x04, 0x17
        /*00fe*/ 	.short	(.L_40 - .L_39)
.L_39:
        /*0100*/ 	.word	0x00000000
        /*0104*/ 	.short	0x000b
        /*0106*/ 	.short	0x0040
        /*0108*/ 	.byte	0x00, 0xf0, 0x11, 0x00


	//----- nvinfo : EIATTR_KPARAM_INFO
	.align		4
.L_40:
        /*010c*/ 	.byte	0x04, 0x17
        /*010e*/ 	.short	(.L_42 - .L_41)
.L_41:
        /*0110*/ 	.word	0x00000000
        /*0114*/ 	.short	0x000a
        /*0116*/ 	.short	0x003c
        /*0118*/ 	.byte	0x00, 0xf0, 0x11, 0x00


	//----- nvinfo : EIATTR_KPARAM_INFO
	.align		4
.L_42:
        /*011c*/ 	.byte	0x04, 0x17
        /*011e*/ 	.short	(.L_44 - .L_43)
.L_43:
        /*0120*/ 	.word	0x00000000
        /*0124*/ 	.short	0x0009
        /*0126*/ 	.short	0x0038
        /*0128*/ 	.byte	0x00, 0xf0, 0x11, 0x00


	//----- nvinfo : EIATTR_KPARAM_INFO
	.align		4
.L_44:
        /*012c*/ 	.byte	0x04, 0x17
        /*012e*/ 	.short	(.L_46 - .L_45)
.L_45:
        /*0130*/ 	.word	0x00000000
        /*0134*/ 	.short	0x0008
        /*0136*/ 	.short	0x0034
        /*0138*/ 	.byte	0x00, 0xf0, 0x11, 0x00


	//----- nvinfo : EIATTR_KPARAM_INFO
	.align		4
.L_46:
        /*013c*/ 	.byte	0x04, 0x17
        /*013e*/ 	.short	(.L_48 - .L_47)
.L_47:
        /*0140*/ 	.word	0x00000000
        /*0144*/ 	.short	0x0007
        /*0146*/ 	.short	0x0030
        /*0148*/ 	.byte	0x00, 0xf0, 0x11, 0x00


	//----- nvinfo : EIATTR_KPARAM_INFO
	.align		4
.L_48:
        /*014c*/ 	.byte	0x04, 0x17
        /*014e*/ 	.short	(.L_50 - .L_49)
.L_49:
        /*0150*/ 	.word	0x00000000
        /*0154*/ 	.short	0x0006
        /*0156*/ 	.short	0x002c
        /*0158*/ 	.byte	0x00, 0xf0, 0x11, 0x00


	//----- nvinfo : EIATTR_KPARAM_INFO
	.align		4
.L_50:
        /*015c*/ 	.byte	0x04, 0x17
        /*015e*/ 	.short	(.L_52 - .L_51)
.L_51:
        /*0160*/ 	.word	0x00000000
        /*0164*/ 	.short	0x0005
        /*0166*/ 	.short	0x0028
        /*0168*/ 	.byte	0x00, 0xf0, 0x11, 0x00


	//----- nvinfo : EIATTR_KPARAM_INFO
	.align		4
.L_52:
        /*016c*/ 	.byte	0x04, 0x17
        /*016e*/ 	.short	(.L_54 - .L_53)
.L_53:
        /*0170*/ 	.word	0x00000000
        /*0174*/ 	.short	0x0004
        /*0176*/ 	.short	0x0020
        /*0178*/ 	.byte	0x00, 0xf4, 0x21, 0x00


	//----- nvinfo : EIATTR_KPARAM_INFO
	.align		4
.L_54:
        /*017c*/ 	.byte	0x04, 0x17
        /*017e*/ 	.short	(.L_56 - .L_55)
.L_55:
        /*0180*/ 	.word	0x00000000
        /*0184*/ 	.short	0x0003
        /*0186*/ 	.short	0x0018
        /*0188*/ 	.byte	0x00, 0xf4, 0x21, 0x00


	//----- nvinfo : EIATTR_KPARAM_INFO
	.align		4
.L_56:
        /*018c*/ 	.byte	0x04, 0x17
        /*018e*/ 	.short	(.L_58 - .L_57)
.L_57:
        /*0190*/ 	.word	0x00000000
        /*0194*/ 	.short	0x0002
        /*0196*/ 	.short	0x0010
        /*0198*/ 	.byte	0x00, 0xf4, 0x21, 0x00


	//----- nvinfo : EIATTR_KPARAM_INFO
	.align		4
.L_58:
        /*019c*/ 	.byte	0x04, 0x17
        /*019e*/ 	.short	(.L_60 - .L_59)
.L_59:
        /*01a0*/ 	.word	0x00000000
        /*01a4*/ 	.short	0x0001
        /*01a6*/ 	.short	0x0008
        /*01a8*/ 	.byte	0x00, 0xf4, 0x21, 0x00


	//----- nvinfo : EIATTR_KPARAM_INFO
	.align		4
.L_60:
        /*01ac*/ 	.byte	0x04, 0x17
        /*01ae*/ 	.short	(.L_62 - .L_61)
.L_61:
        /*01b0*/ 	.word	0x00000000
        /*01b4*/ 	.short	0x0000
        /*01b6*/ 	.short	0x0000
        /*01b8*/ 	.byte	0x00, 0xf4, 0x21, 0x00


	//----- nvinfo : EIATTR_MAXREG_COUNT
	.align		4
.L_62:
        /*01bc*/ 	.byte	0x03, 0x1b
        /*01be*/ 	.short	0x00ff


	//----- nvinfo : EIATTR_NUM_BARRIERS
	.align		4
        /*01c0*/ 	.byte	0x02, 0x4c
        /*01c2*/ 	.byte	0x01
	.zero		1


	//----- nvinfo : EIATTR_MERCURY_ISA_VERSION
	.align		4
        /*01c4*/ 	.byte	0x03, 0x5f
        /*01c6*/ 	.short	0x0000


	//----- nvinfo : EIATTR_COOP_GROUP_MASK_REGIDS
	.align		4
        /*01c8*/ 	.byte	0x04, 0x29
        /*01ca*/ 	.short	(.L_64 - .L_63)


	//   ....[0]....
.L_63:
        /*01cc*/ 	.word	0xffffffff


	//   ....[1]....
        /*01d0*/ 	.word	0xffffffff


	//   ....[2]....
        /*01d4*/ 	.word	0xffffffff


	//   ....[3]....
        /*01d8*/ 	.word	0xffffffff


	//   ....[4]....
        /*01dc*/ 	.word	0xffffffff


	//   ....[5]....
        /*01e0*/ 	.word	0xffffffff


	//   ....[6]....
        /*01e4*/ 	.word	0xffffffff


	//   ....[7]....
        /*01e8*/ 	.word	0xffffffff


	//----- nvinfo : EIATTR_COOP_GROUP_INSTR_OFFSETS
	.align		4
.L_64:
        /*01ec*/ 	.byte	0x04, 0x28
        /*01ee*/ 	.short	(.L_66 - .L_65)


	//   ....[0]....
.L_65:
        /*01f0*/ 	.word	0x00002210


	//   ....[1]....
        /*01f4*/ 	.word	0x00002350


	//   ....[2]....
        /*01f8*/ 	.word	0x00002360


	//   ....[3]....
        /*01fc*/ 	.word	0x00002380


	//   ....[4]....
        /*0200*/ 	.word	0x00002ff0


	//   ....[5]....
        /*0204*/ 	.word	0x00003000


	//   ....[6]....
        /*0208*/ 	.word	0x000030b0


	//   ....[7]....
        /*020c*/ 	.word	0x000030d0


	//----- nvinfo : EIATTR_EXIT_INSTR_OFFSETS
	.align		4
.L_66:
        /*0210*/ 	.byte	0x04, 0x1c
        /*0212*/ 	.short	(.L_68 - .L_67)


	//   ....[0]....
.L_67:
        /*0214*/ 	.word	0x00004160


	//   ....[1]....
        /*0218*/ 	.word	0x00004200


	//----- nvinfo : EIATTR_REQNTID
	.align		4
.L_68:
        /*021c*/ 	.byte	0x04, 0x10
        /*021e*/ 	.short	(.L_70 - .L_69)
.L_69:
        /*0220*/ 	.word	0x00000080
        /*0224*/ 	.word	0x00000001
        /*0228*/ 	.word	0x00000001
.L_70:


//--------------------- .nv.callgraph             --------------------------
	.section	.nv.callgraph,"",@"SHT_CUDA_CALLGRAPH"
	.align	4
	.sectionentsize	8
	.align		4
        /*0000*/ 	.word	0x00000000
	.align		4
        /*0004*/ 	.word	0xffffffff
	.align		4
        /*0008*/ 	.word	0x00000000
	.align		4
        /*000c*/ 	.word	0xfffffffe
	.align		4
        /*0010*/ 	.word	0x00000000
	.align		4
        /*0014*/ 	.word	0xfffffffd
	.align		4
        /*0018*/ 	.word	0x00000000
	.align		4
        /*001c*/ 	.word	0xfffffffc


//--------------------- .nv.rel.action            --------------------------
	.section	.nv.rel.action,"",@"SHT_CUDA_RELOCINFO"
	.align	8
	.sectionentsize	8
        /*0000*/ 	.byte	0x73, 0x00, 0x00, 0x00, 0x00, 0x00, 0x00, 0x00, 0x00, 0x00, 0x00, 0x11, 0x25, 0x00, 0x05, 0x36


//--------------------- .nv.constant4             --------------------------
	.section	.nv.constant4,"a",@progbits
	.align	8
	.align		8
.nv.constant4:
        /*0000*/ 	.dword	_$_str


//--------------------- .nv.constant0.attn_fwd    --------------------------
	.section	.nv.constant0.attn_fwd,"a",@progbits
	.sectionflags	@""
	.align	4
.nv.constant0.attn_fwd:
	.zero		488


//--------------------- .text.attn_fwd            --------------------------
	.section	.text.attn_fwd,"ax",@progbits
	.sectioninfo	@"SHI_REGISTERS=168"
	.align	128
        .global         attn_fwd
        .type           attn_fwd,@function
        .size           attn_fwd,(.L_x_3 - attn_fwd)
        .other          attn_fwd,@"STO_CUDA_ENTRY STV_DEFAULT"
attn_fwd:
.text.attn_fwd:
[----:B------:R-:W-:Y:S02]  /*0000*/  IMAD.MOV.U32 R1, RZ, RZ, c[0x0][0x28] ;  /* 0x00000a00ff017624 */ /* 0x000fe400078e00ff */
[----:B------:R-:W0:Y:S01]  /*0010*/  S2R R16, SR_CTAID.X ;  /* 0x0000000000107919 */ /* 0x000e220000002500 */
[----:B------:R-:W-:Y:S01]  /*0020*/  IMAD.MOV.U32 R33, RZ, RZ, c[0x0][0x198] ;  /* 0x00006600ff217624 */ /* 0x000fe200078e00ff */
[----:B------:R-:W-:Y:S02]  /*0030*/  ULDC.64 UR6, c[0x0][0x118] ;  /* 0x0000460000067ab9 */ /* 0x000fe40000000a00 */
[----:B------:R-:W1:Y:S04]  /*0040*/  S2R R163, SR_TID.X ;  /* 0x0000000000a37919 */ /* 0x000e680000002100 */
[----:B------:R-:W2:Y:S01]  /*0050*/  S2R R32, SR_CTAID.Y ;  /* 0x0000000000207919 */ /* 0x000ea20000002600 */
[----:B0-----:R-:W-:Y:S01]  /*0060*/  IMAD.SHL.U32 R16, R16, 0x40, RZ ;  /* 0x0000004010107824 */ /* 0x001fe200078e00ff */
[----:B-1----:R-:W-:-:S04]  /*0070*/  SHF.R.U32.HI R162, RZ, 0x6, R163 ;  /* 0x00000006ffa27819 */ /* 0x002fc800000116a3 */
[----:B------:R-:W-:Y:S01]  /*0080*/  LOP3.LUT R160, R16, 0x3f, R163, 0xf8, !PT ;  /* 0x0000003f10a07812 */ /* 0x000fe200078ef8a3 */
[----:B--2---:R-:W-:Y:S01]  /*0090*/  IMAD R0, R32, c[0x0][0x190], RZ ;  /* 0x0000640020007a24 */ /* 0x004fe200078e02ff */
[----:B------:R-:W-:-:S03]  /*00a0*/  SGXT.U32 R162, R162, 0x1 ;  /* 0x00000001a2a2781a */ /* 0x000fc60000000000 */
[----:B------:R-:W-:Y:S02]  /*00b0*/  IMAD R3, R160, c[0x0][0x194], RZ ;  /* 0x00006500a0037a24 */ /* 0x000fe400078e02ff */
[----:B------:R-:W-:Y:S02]  /*00c0*/  IMAD.SHL.U32 R2, R0, 0x2, RZ ;  /* 0x0000000200027824 */ /* 0x000fe400078e00ff */
[----:B------:R-:W-:Y:S02]  /*00d0*/  IMAD.SHL.U32 R5, R3, 0x2, RZ ;  /* 0x0000000203057824 */ /* 0x000fe400078e00ff */
[----:B------:R-:W-:Y:S02]  /*00e0*/  IMAD R6, R162, c[0x0][0x198], RZ ;  /* 0x00006600a2067a24 */ /* 0x000fe400078e02ff */
[----:B------:R-:W-:Y:S01]  /*00f0*/  IMAD.HI R0, R0, 0x2, RZ ;  /* 0x0000000200007827 */ /* 0x000fe200078e02ff */
[----:B------:R-:W-:-:S03]  /*0100*/  IADD3 R29, P0, P1, R5, c[0x0][0x160], R2 ;  /* 0x00005800051d7a10 */ /* 0x000fc6000791e002 */
[----:B------:R-:W-:-:S04]  /*0110*/  IMAD.HI R3, R3, 0x2, RZ ;  /* 0x0000000203037827 */ /* 0x000fc800078e02ff */
[----:B------:R-:W-:Y:S01]  /*0120*/  IMAD R5, R33, 0x2, R6 ;  /* 0x0000000221057824 */ /* 0x000fe200078e0206 */
[----:B------:R-:W-:Y:S02]  /*0130*/  IADD3.X R31, R3, c[0x0][0x164], R0, P0, P1 ;  /* 0x00005900031f7a10 */ /* 0x000fe400007e2400 */
[CC--:B------:R-:W-:Y:S01]  /*0140*/  LEA R2, P0, R6.reuse, R29.reuse, 0x1 ;  /* 0x0000001d06027211 */ /* 0x0c0fe200078008ff */
[----:B------:R-:W-:Y:S01]  /*0150*/  IMAD R0, R33, 0x2, R5 ;  /* 0x0000000221007824 */ /* 0x000fe200078e0205 */
[----:B------:R-:W-:Y:S02]  /*0160*/  LEA R4, P1, R5, R29, 0x1 ;  /* 0x0000001d05047211 */ /* 0x000fe400078208ff */
[----:B------:R-:W-:Y:S02]  /*0170*/  LEA.HI.X.SX32 R3, R6, R31, 0x1, P0 ;  /* 0x0000001f06037211 */ /* 0x000fe400000f0eff */
[----:B------:R-:W-:Y:S02]  /*0180*/  LEA R9, R33, R0, 0x1 ;  /* 0x0000000021097211 */ /* 0x000fe400078e08ff */
[----:B------:R-:W-:Y:S01]  /*0190*/  LEA R6, P0, R0, R29, 0x1 ;  /* 0x0000001d00067211 */ /* 0x000fe200078008ff */
[----:B------:R0:W2:Y:S01]  /*01a0*/  LDG.E.U16 R19, [R2.64] ;  /* 0x0000000602137981 */ /* 0x0000a2000c1e1500 */
[----:B------:R-:W-:-:S02]  /*01b0*/  LEA.HI.X.SX32 R5, R5, R31, 0x1, P1 ;  /* 0x0000001f05057211 */ /* 0x000fc400008f0eff */
[----:B------:R-:W-:Y:S01]  /*01c0*/  LEA.HI.X.SX32 R7, R0, R31, 0x1, P0 ;  /* 0x0000001f00077211 */ /* 0x000fe200000f0eff */
[----:B------:R-:W-:Y:S01]  /*01d0*/  IMAD R0, R33, 0x2, R9 ;  /* 0x0000000221007824 */ /* 0x000fe200078e0209 */
[-C--:B------:R-:W-:Y:S01]  /*01e0*/  LEA R8, P0, R9, R29.reuse, 0x1 ;  /* 0x0000001d09087211 */ /* 0x080fe200078008ff */
[----:B------:R1:W3:Y:S02]  /*01f0*/  LDG.E.U16 R20, [R4.64] ;  /* 0x0000000604147981 */ /* 0x0002e4000c1e1500 */
[----:B------:R-:W-:Y:S01]  /*0200*/  IMAD R12, R33, 0x2, R0 ;  /* 0x00000002210c7824 */ /* 0x000fe200078e0200 */
[C---:B------:R-:W-:Y:S01]  /*0210*/  LEA R10, P1, R0.reuse, R29, 0x1 ;  /* 0x0000001d000a7211 */ /* 0x040fe200078208ff */
[----:B------:R4:W5:Y:S01]  /*0220*/  LDG.E.U16 R22, [R6.64] ;  /* 0x0000000606167981 */ /* 0x000962000c1e1500 */
[-C--:B------:R-:W-:Y:S02]  /*0230*/  LEA.HI.X.SX32 R9, R9, R31.reuse, 0x1, P0 ;  /* 0x0000001f09097211 */ /* 0x080fe400000f0eff */
[----:B------:R-:W-:Y:S01]  /*0240*/  LEA.HI.X.SX32 R11, R0, R31, 0x1, P1 ;  /* 0x0000001f000b7211 */ /* 0x000fe200008f0eff */
[C---:B------:R-:W-:Y:S01]  /*0250*/  IMAD R0, R33.reuse, 0x2, R12 ;  /* 0x0000000221007824 */ /* 0x040fe200078e020c */
[C---:B0-----:R-:W-:Y:S01]  /*0260*/  LEA R2, P0, R12.reuse, R29, 0x1 ;  /* 0x0000001d0c027211 */ /* 0x041fe200078008ff */
[----:B------:R0:W3:Y:S02]  /*0270*/  LDG.E.U16 R21, [R8.64] ;  /* 0x0000000608157981 */ /* 0x0000e4000c1e1500 */
[C---:B------:R-:W-:Y:S01]  /*0280*/  IMAD R13, R33.reuse, 0x2, R0 ;  /* 0x00000002210d7824 */ /* 0x040fe200078e0200 */
[----:B------:R-:W-:Y:S01]  /*0290*/  LEA.HI.X.SX32 R3, R12, R31, 0x1, P0 ;  /* 0x0000001f0c037211 */ /* 0x000fe200000f0eff */
[----:B------:R0:W3:Y:S01]  /*02a0*/  LDG.E.U16 R23, [R10.64] ;  /* 0x000000060a177981 */ /* 0x0000e2000c1e1500 */
[----:B-1----:R-:W-:Y:S01]  /*02b0*/  LEA R4, P0, R0, R29, 0x1 ;  /* 0x0000001d00047211 */ /* 0x002fe200078008ff */
[----:B------:R-:W-:-:S02]  /*02c0*/  IMAD R12, R33, 0x2, R13 ;  /* 0x00000002210c7824 */ /* 0x000fc400078e020d */
[----:B------:R1:W5:Y:S01]  /*02d0*/  LDG.E.U16 R24, [R2.64] ;  /* 0x0000000602187981 */ /* 0x000362000c1e1500 */
[----:B------:R-:W-:Y:S01]  /*02e0*/  LEA.HI.X.SX32 R5, R0, R31, 0x1, P0 ;  /* 0x0000001f00057211 */ /* 0x000fe200000f0eff */
[----:B------:R-:W-:-:S04]  /*02f0*/  IMAD R0, R33, 0x2, R12 ;  /* 0x0000000221007824 */ /* 0x000fc800078e020c */
[----:B------:R-:W-:Y:S01]  /*0300*/  IMAD R17, R33, 0x2, R0 ;  /* 0x0000000221117824 */ /* 0x000fe200078e0200 */
[----:B----4-:R-:W-:Y:S01]  /*0310*/  LEA R6, P0, R13, R29, 0x1 ;  /* 0x0000001d0d067211 */ /* 0x010fe200078008ff */
[----:B------:R4:W5:Y:S03]  /*0320*/  LDG.E.U16 R26, [R4.64] ;  /* 0x00000006041a7981 */ /* 0x000966000c1e1500 */
[----:B------:R-:W-:Y:S02]  /*0330*/  LEA R18, R33, R17, 0x1 ;  /* 0x0000001121127211 */ /* 0x000fe400078e08ff */
[----:B------:R-:W-:Y:S02]  /*0340*/  LEA.HI.X.SX32 R7, R13, R31, 0x1, P0 ;  /* 0x0000001f0d077211 */ /* 0x000fe400000f0eff */
[-C--:B0-----:R-:W-:Y:S01]  /*0350*/  LEA R10, P0, R0, R29.reuse, 0x1 ;  /* 0x0000001d000a7211 */ /* 0x081fe200078008ff */
[C---:B------:R-:W-:Y:S01]  /*0360*/  IMAD R13, R33.reuse, 0x2, R18 ;  /* 0x00000002210d7824 */ /* 0x040fe200078e0212 */
[----:B------:R-:W-:Y:S01]  /*0370*/  LEA R8, P1, R12, R29, 0x1 ;  /* 0x0000001d0c087211 */ /* 0x000fe200078208ff */
[----:B------:R0:W5:Y:S01]  /*0380*/  LDG.E.U16 R25, [R6.64] ;  /* 0x0000000606197981 */ /* 0x000162000c1e1500 */
[-C--:B------:R-:W-:Y:S01]  /*0390*/  LEA.HI.X.SX32 R11, R0, R31.reuse, 0x1, P0 ;  /* 0x0000001f000b7211 */ /* 0x080fe200000f0eff */
[----:B------:R-:W-:Y:S01]  /*03a0*/  IMAD R0, R33, 0x2, R13 ;  /* 0x0000000221007824 */ /* 0x000fe200078e020d */
[----:B------:R-:W-:-:S02]  /*03b0*/  LEA.HI.X.SX32 R9, R12, R31, 0x1, P1 ;  /* 0x0000001f0c097211 */ /* 0x000fc400008f0eff */
[-C--:B------:R-:W-:Y:S01]  /*03c0*/  LEA R12, P0, R13, R29.reuse, 0x1 ;  /* 0x0000001d0d0c7211 */ /* 0x080fe200078008ff */
[----:B----4-:R-:W-:Y:S01]  /*03d0*/  IMAD R5, R33, 0x2, R0 ;  /* 0x0000000221057824 */ /* 0x010fe200078e0200 */
[C---:B------:R-:W-:Y:S01]  /*03e0*/  LEA R14, P1, R0.reuse, R29, 0x1 ;  /* 0x0000001d000e7211 */ /* 0x040fe200078208ff */
[----:B------:R4:W5:Y:S01]  /*03f0*/  LDG.E.U16 R27, [R8.64] ;  /* 0x00000006081b7981 */ /* 0x000962000c1e1500 */
[-C--:B------:R-:W-:Y:S02]  /*0400*/  LEA.HI.X.SX32 R13, R13, R31.reuse, 0x1, P0 ;  /* 0x0000001f0d0d7211 */ /* 0x080fe400000f0eff */
[----:B------:R-:W-:Y:S01]  /*0410*/  LEA.HI.X.SX32 R15, R0, R31, 0x1, P1 ;  /* 0x0000001f000f7211 */ /* 0x000fe200008f0eff */
[----:B------:R-:W-:Y:S01]  /*0420*/  IMAD R0, R33, 0x2, R5 ;  /* 0x0000000221007824 */ /* 0x000fe200078e0205 */
[-C--:B-1----:R-:W-:Y:S01]  /*0430*/  LEA R2, P0, R17, R29.reuse, 0x1 ;  /* 0x0000001d11027211 */ /* 0x082fe200078008ff */
[----:B------:R1:W5:Y:S01]  /*0440*/  LDG.E.U16 R28, [R10.64] ;  /* 0x000000060a1c7981 */ /* 0x000362000c1e1500 */
[----:B0-----:R-:W-:-:S02]  /*0450*/  LEA R6, P1, R5, R29, 0x1 ;  /* 0x0000001d05067211 */ /* 0x001fc400078208ff */
[-C--:B------:R-:W-:Y:S01]  /*0460*/  LEA.HI.X.SX32 R3, R17, R31.reuse, 0x1, P0 ;  /* 0x0000001f11037211 */ /* 0x080fe200000f0eff */
[----:B------:R-:W5:Y:S01]  /*0470*/  LDG.E.U16 R13, [R12.64] ;  /* 0x000000060c0d7981 */ /* 0x000f62000c1e1500 */
[----:B------:R-:W-:Y:S02]  /*0480*/  LEA.HI.X.SX32 R7, R5, R31, 0x1, P1 ;  /* 0x0000001f05077211 */ /* 0x000fe400008f0eff */
[-C--:B------:R-:W-:Y:S01]  /*0490*/  LEA R4, P0, R18, R29.reuse, 0x1 ;  /* 0x0000001d12047211 */ /* 0x080fe200078008ff */
[----:B------:R-:W5:Y:S01]  /*04a0*/  LDG.E.U16 R14, [R14.64] ;  /* 0x000000060e0e7981 */ /* 0x000f62000c1e1500 */
[----:B----4-:R-:W-:Y:S02]  /*04b0*/  LEA R8, P1, R0, R29, 0x1 ;  /* 0x0000001d00087211 */ /* 0x010fe400078208ff */
[-C--:B------:R-:W-:Y:S01]  /*04c0*/  LEA.HI.X.SX32 R5, R18, R31.reuse, 0x1, P0 ;  /* 0x0000001f12057211 */ /* 0x080fe200000f0eff */
[----:B------:R-:W4:Y:S01]  /*04d0*/  LDG.E.U16 R2, [R2.64] ;  /* 0x0000000602027981 */ /* 0x000f22000c1e1500 */
[----:B------:R-:W-:-:S03]  /*04e0*/  LEA.HI.X.SX32 R9, R0, R31, 0x1, P1 ;  /* 0x0000001f00097211 */ /* 0x000fc600008f0eff */
[----:B------:R-:W4:Y:S04]  /*04f0*/  LDG.E.U16 R6, [R6.64] ;  /* 0x0000000606067981 */ /* 0x000f28000c1e1500 */
[----:B------:R-:W4:Y:S04]  /*0500*/  LDG.E.U16 R5, [R4.64] ;  /* 0x0000000604057981 */ /* 0x000f28000c1e1500 */
[----:B------:R-:W4:Y:S01]  /*0510*/  LDG.E.U16 R9, [R8.64] ;  /* 0x0000000608097981 */ /* 0x000f22000c1e1500 */
[----:B-1----:R-:W-:Y:S02]  /*0520*/  LOP3.LUT R10, R163, 0x3f, RZ, 0xc0, !PT ;  /* 0x0000003fa30a7812 */ /* 0x002fe400078ec0ff */
[----:B------:R-:W-:-:S03]  /*0530*/  SHF.R.S32.HI R0, RZ, 0x6, R163 ;  /* 0x00000006ff007819 */ /* 0x000fc600000114a3 */
[----:B------:R-:W-:Y:S01]  /*0540*/  IMAD.SHL.U32 R11, R10, 0x2, RZ ;  /* 0x000000020a0b7824 */ /* 0x000fe200078e00ff */
[----:B------:R-:W-:-:S04]  /*0550*/  SGXT R0, R0, 0x1 ;  /* 0x000000010000781a */ /* 0x000fc80000000200 */
[----:B------:R-:W-:-:S04]  /*0560*/  LOP3.LUT R0, R11, 0x90, R0, 0x78, !PT ;  /* 0x000000900b007812 */ /* 0x000fc800078e7800 */
[C---:B------:R-:W-:Y:S02]  /*0570*/  LOP3.LUT R159, R0.reuse, 0x20, RZ, 0x3c, !PT ;  /* 0x00000020009f7812 */ /* 0x040fe400078e3cff */
[C---:B------:R-:W-:Y:S02]  /*0580*/  LOP3.LUT R157, R0.reuse, 0x40, RZ, 0x3c, !PT ;  /* 0x00000040009d7812 */ /* 0x040fe400078e3cff */
[----:B------:R-:W-:Y:S02]  /*0590*/  LOP3.LUT R156, R0, 0x60, RZ, 0x3c, !PT ;  /* 0x00000060009c7812 */ /* 0x000fe400078e3cff */
[----:B------:R-:W-:-:S04]  /*05a0*/  IADD3 R164, R16, 0x40, RZ ;  /* 0x0000004010a47810 */ /* 0x000fc80007ffe0ff */
[----:B------:R-:W-:Y:S01]  /*05b0*/  ISETP.GE.AND P0, PT, R164, 0x1, PT ;  /* 0x00000001a400780c */ /* 0x000fe20003f06270 */
[----:B------:R-:W-:Y:S01]  /*05c0*/  IMAD.MOV.U32 R57, RZ, RZ, -0x800000 ;  /* 0xff800000ff397424 */ /* 0x000fe200078e00ff */
[----:B------:R-:W-:Y:S01]  /*05d0*/  MOV R121, 0x3f800000 ;  /* 0x3f80000000797802 */ /* 0x000fe20000000f00 */
[----:B------:R-:W-:Y:S01]  /*05e0*/  IMAD.MOV.U32 R130, RZ, RZ, 0x3f800000 ;  /* 0x3f800000ff827424 */ /* 0x000fe200078e00ff */
[----:B------:R-:W-:Y:S01]  /*05f0*/  CS2R R52, SRZ ;  /* 0x0000000000347805 */ /* 0x000fe2000001ff00 */
[----:B------:R-:W-:Y:S01]  /*0600*/  IMAD.MOV.U32 R56, RZ, RZ, -0x800000 ;  /* 0xff800000ff387424 */ /* 0x000fe200078e00ff */
[----:B------:R-:W-:Y:S01]  /*0610*/  CS2R R54, SRZ ;  /* 0x0000000000367805 */ /* 0x000fe2000001ff00 */
[----:B------:R-:W-:Y:S01]  /*0620*/  CS2R R48, SRZ ;  /* 0x0000000000307805 */ /* 0x000fe2000001ff00 */
[----:B------:R-:W-:Y:S01]  /*0630*/  CS2R R50, SRZ ;  /* 0x0000000000327805 */ /* 0x000fe2000001ff00 */
[----:B------:R-:W-:Y:S01]  /*0640*/  CS2R R44, SRZ ;  /* 0x00000000002c7805 */ /* 0x000fe2000001ff00 */
[----:B------:R-:W-:Y:S01]  /*0650*/  CS2R R46, SRZ ;  /* 0x00000000002e7805 */ /* 0x000fe2000001ff00 */
[----:B------:R-:W-:Y:S01]  /*0660*/  CS2R R40, SRZ ;  /* 0x0000000000287805 */ /* 0x000fe2000001ff00 */
[----:B------:R-:W-:Y:S01]  /*0670*/  CS2R R42, SRZ ;  /* 0x00000000002a7805 */ /* 0x000fe2000001ff00 */
[C---:B------:R-:W-:Y:S01]  /*0680*/  LOP3.LUT R34, R163.reuse, 0x60, RZ, 0xc0, !PT ;  /* 0x00000060a3227812 */ /* 0x040fe200078ec0ff */
[C---:B------:R-:W-:Y:S01]  /*0690*/  IMAD.SHL.U32 R58, R163.reuse, 0x2, RZ ;  /* 0x00000002a33a7824 */ /* 0x040fe200078e00ff */
[C---:B------:R-:W-:Y:S01]  /*06a0*/  LOP3.LUT R165, R163.reuse, 0x3, RZ, 0xc0, !PT ;  /* 0x00000003a3a57812 */ /* 0x040fe200078ec0ff */
[----:B------:R-:W-:Y:S01]  /*06b0*/  IMAD.SHL.U32 R30, R163, 0x8, RZ ;  /* 0x00000008a31e7824 */ /* 0x000fe200078e00ff */
[----:B--2---:R0:W-:Y:S04]  /*06c0*/  STS.U16 [R0], R19 ;  /* 0x0000001300007388 */ /* 0x0041e80000000400 */
[----:B---3--:R0:W-:Y:S04]  /*06d0*/  STS.U16 [R0+0x400], R23 ;  /* 0x0004001700007388 */ /* 0x0081e80000000400 */
[----:B-----5:R0:W-:Y:S04]  /*06e0*/  STS.U16 [R0+0x800], R27 ;  /* 0x0008001b00007388 */ /* 0x0201e80000000400 */
[----:B------:R0:W-:Y:S04]  /*06f0*/  STS.U16 [R0+0xc00], R13 ;  /* 0x000c000d00007388 */ /* 0x0001e80000000400 */
[----:B------:R0:W-:Y:S04]  /*0700*/  STS.U16 [R159+0x100], R20 ;  /* 0x000100149f007388 */ /* 0x0001e80000000400 */
[----:B------:R0:W-:Y:S04]  /*0710*/  STS.U16 [R159+0x500], R24 ;  /* 0x000500189f007388 */ /* 0x0001e80000000400 */
[----:B------:R0:W-:Y:S04]  /*0720*/  STS.U16 [R159+0x900], R28 ;  /* 0x0009001c9f007388 */ /* 0x0001e80000000400 */
[----:B------:R0:W-:Y:S04]  /*0730*/  STS.U16 [R159+0xd00], R14 ;  /* 0x000d000e9f007388 */ /* 0x0001e80000000400 */
[----:B------:R0:W-:Y:S04]  /*0740*/  STS.U16 [R157+0x200], R22 ;  /* 0x000200169d007388 */ /* 0x0001e80000000400 */
[----:B------:R0:W-:Y:S04]  /*0750*/  STS.U16 [R157+0x600], R26 ;  /* 0x0006001a9d007388 */ /* 0x0001e80000000400 */
[----:B----4-:R0:W-:Y:S04]  /*0760*/  STS.U16 [R157+0xa00], R2 ;  /* 0x000a00029d007388 */ /* 0x0101e80000000400 */
[----:B------:R0:W-:Y:S04]  /*0770*/  STS.U16 [R157+0xe00], R6 ;  /* 0x000e00069d007388 */ /* 0x0001e80000000400 */
[----:B------:R0:W-:Y:S04]  /*0780*/  STS.U16 [R156+0x300], R21 ;  /* 0x000300159c007388 */ /* 0x0001e80000000400 */
[----:B------:R0:W-:Y:S04]  /*0790*/  STS.U16 [R156+0x700], R25 ;  /* 0x000700199c007388 */ /* 0x0001e80000000400 */
[----:B------:R0:W-:Y:S04]  /*07a0*/  STS.U16 [R156+0xb00], R5 ;  /* 0x000b00059c007388 */ /* 0x0001e80000000400 */
[----:B------:R0:W-:Y:S01]  /*07b0*/  STS.U16 [R156+0xf00], R9 ;  /* 0x000f00099c007388 */ /* 0x0001e20000000400 */
[----:B------:R-:W-:Y:S05]  /*07c0*/  @!P0 BRA `(.L_x_0) ;  /* 0x00002a3000008947 */ /* 0x000fea0003800000 */
[----:B------:R-:W-:Y:S01]  /*07d0*/  IMAD R10, R10, c[0x0][0x1b4], RZ ;  /* 0x00006d000a0a7a24 */ /* 0x000fe200078e02ff */
[----:B------:R-:W-:Y:S01]  /*07e0*/  LOP3.LUT R4, R163, 0x1f, RZ, 0xc0, !PT ;  /* 0x0000001fa3047812 */ /* 0x000fe200078ec0ff */
[----:B------:R-:W-:Y:S01]  /*07f0*/  IMAD R3, R32, c[0x0][0x1b0], RZ ;  /* 0x00006c0020037a24 */ /* 0x000fe200078e02ff */
[--C-:B------:R-:W-:Y:S01]  /*0800*/  SHF.R.U32.HI R8, RZ, 0x2, R163.reuse ;  /* 0x00000002ff087819 */ /* 0x100fe200000116a3 */
[----:B0-----:R-:W-:Y:S01]  /*0810*/  IMAD.SHL.U32 R5, R10, 0x2, RZ ;  /* 0x000000020a057824 */ /* 0x001fe200078e00ff */
[----:B------:R-:W-:Y:S01]  /*0820*/  SHF.R.U32.HI R11, RZ, 0x1, R34 ;  /* 0x00000001ff0b7819 */ /* 0x000fe20000011622 */
[----:B------:R-:W-:Y:S01]  /*0830*/  IMAD.SHL.U32 R2, R3, 0x2, RZ ;  /* 0x0000000203027824 */ /* 0x000fe200078e00ff */
[----:B------:R-:W-:Y:S01]  /*0840*/  SGXT.U32 R8, R8, 0x3 ;  /* 0x000000030808781a */ /* 0x000fe20000000000 */
[----:B------:R-:W-:Y:S01]  /*0850*/  IMAD.HI R9, R10, 0x2, RZ ;  /* 0x000000020a097827 */ /* 0x000fe200078e02ff */
[----:B------:R-:W-:Y:S01]  /*0860*/  LOP3.LUT R10, R58, 0x10, RZ, 0xc0, !PT ;  /* 0x000000103a0a7812 */ /* 0x000fe200078ec0ff */
[----:B------:R-:W-:Y:S01]  /*0870*/  CS2R R52, SRZ ;  /* 0x0000000000347805 */ /* 0x000fe2000001ff00 */
[----:B------:R-:W-:Y:S01]  /*0880*/  IADD3 R38, P0, P1, R5, c[0x0][0x170], R2 ;  /* 0x00005c0005267a10 */ /* 0x000fe2000791e002 */
[----:B------:R-:W-:Y:S01]  /*0890*/  IMAD R2, R32, c[0x0][0x1a0], RZ ;  /* 0x0000680020027a24 */ /* 0x000fe200078e02ff */
[----:B------:R-:W-:Y:S01]  /*08a0*/  MOV R32, c[0x0][0x1b8] ;  /* 0x00006e0000207a02 */ /* 0x000fe20000000f00 */
[----:B------:R-:W-:Y:S01]  /*08b0*/  IMAD R5, R4, c[0x0][0x1a8], RZ ;  /* 0x00006a0004057a24 */ /* 0x000fe200078e02ff */
[----:B------:R-:W-:Y:S01]  /*08c0*/  MOV R120, 0xff800000 ;  /* 0xff80000000787802 */ /* 0x000fe20000000f00 */
[----:B------:R-:W-:Y:S01]  /*08d0*/  IMAD.HI R6, R3, 0x2, RZ ;  /* 0x0000000203067827 */ /* 0x000fe200078e02ff */
[----:B------:R-:W-:Y:S01]  /*08e0*/  LOP3.LUT R3, R16, R11, R8, 0xfe, !PT ;  /* 0x0000000b10037212 */ /* 0x000fe200078efe08 */
[----:B------:R-:W-:Y:S01]  /*08f0*/  CS2R R54, SRZ ;  /* 0x0000000000367805 */ /* 0x000fe2000001ff00 */
[----:B------:R-:W-:Y:S01]  /*0900*/  LOP3.LUT R8, R163, 0x7, RZ, 0xc0, !PT ;  /* 0x00000007a3087812 */ /* 0x000fe200078ec0ff */
[----:B------:R-:W-:Y:S01]  /*0910*/  IMAD.SHL.U32 R4, R2, 0x2, RZ ;  /* 0x0000000202047824 */ /* 0x000fe200078e00ff */
[----:B------:R-:W-:Y:S01]  /*0920*/  IADD3.X R42, R9, c[0x0][0x174], R6, P0, P1 ;  /* 0x00005d00092a7a10 */ /* 0x000fe200007e2406 */
[----:B------:R-:W-:Y:S01]  /*0930*/  IMAD.SHL.U32 R7, R5, 0x2, RZ ;  /* 0x0000000205077824 */ /* 0x000fe200078e00ff */
[----:B------:R-:W-:Y:S01]  /*0940*/  LOP3.LUT R11, R30, 0x30, RZ, 0xc0, !PT ;  /* 0x000000301e0b7812 */ /* 0x000fe200078ec0ff */
[----:B------:R-:W-:Y:S01]  /*0950*/  IMAD R6, R162, c[0x0][0x1b8], RZ ;  /* 0x00006e00a2067a24 */ /* 0x000fe200078e02ff */
[----:B------:R-:W-:Y:S01]  /*0960*/  CS2R R48, SRZ ;  /* 0x0000000000307805 */ /* 0x000fe2000001ff00 */
[----:B------:R-:W-:Y:S01]  /*0970*/  IMAD.SHL.U32 R9, R163, 0x40, RZ ;  /* 0x00000040a3097824 */ /* 0x000fe200078e00ff */
[----:B------:R-:W-:Y:S01]  /*0980*/  IADD3 R119, P0, P1, R7, c[0x0][0x168], R4 ;  /* 0x00005a0007777a10 */ /* 0x000fe2000791e004 */
[----:B------:R-:W-:Y:S01]  /*0990*/  IMAD R7, R32, 0x2, R6 ;  /* 0x0000000220077824 */ /* 0x000fe200078e0206 */
[----:B------:R-:W-:Y:S01]  /*09a0*/  SHF.R.U32.HI R4, RZ, 0x5, R163 ;  /* 0x00000005ff047819 */ /* 0x000fe200000116a3 */
[----:B------:R-:W-:Y:S01]  /*09b0*/  IMAD R57, R8, 0x40, R11 ;  /* 0x0000004008397824 */ /* 0x000fe200078e020b */
[----:B------:R-:W-:Y:S01]  /*09c0*/  LOP3.LUT R11, R10, 0x60, R163, 0xf8, !PT ;  /* 0x000000600a0b7812 */ /* 0x000fe200078ef8a3 */
[----:B------:R-:W-:Y:S01]  /*09d0*/  IMAD R13, R32, 0x2, R7 ;  /* 0x00000002200d7824 */ /* 0x000fe200078e0207 */
[----:B------:R-:W-:Y:S01]  /*09e0*/  SGXT.U32 R4, R4, 0x2 ;  /* 0x000000020404781a */ /* 0x000fe20000000000 */
[----:B------:R-:W-:Y:S01]  /*09f0*/  IMAD R56, R8, 0x90, RZ ;  /* 0x0000009008387824 */ /* 0x000fe200078e02ff */
[----:B------:R-:W-:Y:S01]  /*0a00*/  LOP3.LUT R9, R9, 0x400, RZ, 0xc0, !PT ;  /* 0x0000040009097812 */ /* 0x000fe200078ec0ff */
[----:B------:R-:W-:Y:S01]  /*0a10*/  IMAD R15, R32, 0x2, R13 ;  /* 0x00000002200f7824 */ /* 0x000fe200078e020d */
[C---:B------:R-:W-:Y:S01]  /*0a20*/  LEA R12, P2, R13.reuse, R38, 0x1 ;  /* 0x000000260d0c7211 */ /* 0x040fe200078408ff */
[----:B------:R-:W-:Y:S01]  /*0a30*/  IMAD.HI R2, R2, 0x2, RZ ;  /* 0x0000000202027827 */ /* 0x000fe200078e02ff */
[----:B------:R-:W-:Y:S01]  /*0a40*/  LOP3.LUT R8, R56, R11, RZ, 0x3c, !PT ;  /* 0x0000000b38087212 */ /* 0x000fe200078e3cff */
[----:B------:R-:W-:Y:S01]  /*0a50*/  CS2R R50, SRZ ;  /* 0x0000000000327805 */ /* 0x000fe2000001ff00 */
[----:B------:R-:W-:Y:S01]  /*0a60*/  LEA.HI.X.SX32 R13, R13, R42, 0x1, P2 ;  /* 0x0000002a0d0d7211 */ /* 0x000fe200010f0eff */
[----:B------:R-:W-:Y:S01]  /*0a70*/  IMAD R17, R32, 0x2, R15 ;  /* 0x0000000220117824 */ /* 0x000fe200078e020f */
[----:B------:R-:W-:Y:S01]  /*0a80*/  IADD3 R131, R9, R8, RZ ;  /* 0x0000000809837210 */ /* 0x000fe20007ffe0ff */
[----:B------:R-:W-:Y:S01]  /*0a90*/  IMAD.HI R5, R5, 0x2, RZ ;  /* 0x0000000205057827 */ /* 0x000fe200078e02ff */
[----:B------:R-:W-:Y:S01]  /*0aa0*/  LOP3.LUT R158, R3, 0x8, RZ, 0xfc, !PT ;  /* 0x00000008039e7812 */ /* 0x000fe200078efcff */
[----:B------:R-:W-:-:S02]  /*0ab0*/  UMOV UR4, URZ ;  /* 0x0000003f00047c82 */ /* 0x000fc40008000000 */
[----:B------:R-:W-:Y:S01]  /*0ac0*/  IMAD R19, R32, 0x2, R17 ;  /* 0x0000000220137824 */ /* 0x000fe200078e0211 */
[----:B------:R-:W-:Y:S01]  /*0ad0*/  IADD3.X R45, R5, c[0x0][0x16c], R2, P0, P1 ;  /* 0x00005b00052d7a10 */ /* 0x000fe200007e2402 */
[----:B------:R-:W-:Y:S01]  /*0ae0*/  IMAD R4, R4, c[0x0][0x1a4], RZ ;  /* 0x0000690004047a24 */ /* 0x000fe200078e02ff */
[-C--:B------:R-:W-:Y:S01]  /*0af0*/  LEA R8, P0, R6, R38.reuse, 0x1 ;  /* 0x0000002606087211 */ /* 0x080fe200078008ff */
[----:B------:R-:W-:Y:S01]  /*0b00*/  IMAD R21, R32, 0x2, R19 ;  /* 0x0000000220157824 */ /* 0x000fe200078e0213 */
[C---:B------:R-:W-:Y:S01]  /*0b10*/  LEA R10, P1, R7.reuse, R38, 0x1 ;  /* 0x00000026070a7211 */ /* 0x040fe200078208ff */
[----:B------:R-:W-:Y:S01]  /*0b20*/  IMAD.MOV.U32 R47, RZ, RZ, c[0x0][0x1a4] ;  /* 0x00006900ff2f7624 */ /* 0x000fe200078e00ff */
[-C--:B------:R-:W-:Y:S01]  /*0b30*/  LEA.HI.X.SX32 R9, R6, R42.reuse, 0x1, P0 ;  /* 0x0000002a06097211 */ /* 0x080fe200000f0eff */
[C---:B------:R-:W-:Y:S01]  /*0b40*/  IMAD R23, R32.reuse, 0x2, R21 ;  /* 0x0000000220177824 */ /* 0x040fe200078e0215 */
[----:B------:R-:W-:Y:S01]  /*0b50*/  LEA.HI.X.SX32 R11, R7, R42, 0x1, P1 ;  /* 0x0000002a070b7211 */ /* 0x000fe200008f0eff */
[----:B------:R-:W-:Y:S01]  /*0b60*/  IMAD R2, R47, 0x4, R4 ;  /* 0x000000042f027824 */ /* 0x000fe200078e0204 */
[-C--:B------:R-:W-:Y:S01]  /*0b70*/  LEA R14, P0, R15, R38.reuse, 0x1 ;  /* 0x000000260f0e7211 */ /* 0x080fe200078008ff */
[C---:B------:R-:W-:Y:S01]  /*0b80*/  IMAD R25, R32.reuse, 0x2, R23 ;  /* 0x0000000220197824 */ /* 0x040fe200078e0217 */
[----:B------:R-:W-:Y:S01]  /*0b90*/  LEA R16, P1, R17, R38, 0x1 ;  /* 0x0000002611107211 */ /* 0x000fe200078208ff */
[----:B------:R-:W-:Y:S01]  /*0ba0*/  IMAD R5, R47, 0x4, R2 ;  /* 0x000000042f057824 */ /* 0x000fe200078e0202 */
[-C--:B------:R-:W-:Y:S01]  /*0bb0*/  LEA.HI.X.SX32 R15, R15, R42.reuse, 0x1, P0 ;  /* 0x0000002a0f0f7211 */ /* 0x080fe200000f0eff */
[C---:B------:R-:W-:Y:S01]  /*0bc0*/  IMAD R27, R32.reuse, 0x2, R25 ;  /* 0x00000002201b7824 */ /* 0x040fe200078e0219 */
[----:B------:R-:W-:Y:S01]  /*0bd0*/  LEA.HI.X.SX32 R17, R17, R42, 0x1, P1 ;  /* 0x0000002a11117211 */ /* 0x000fe200008f0eff */
[----:B------:R-:W-:Y:S01]  /*0be0*/  IMAD.MOV.U32 R130, RZ, RZ, 0x3f800000 ;  /* 0x3f800000ff827424 */ /* 0x000fe200078e00ff */
[-C--:B------:R-:W-:Y:S01]  /*0bf0*/  LEA R18, P0, R19, R38.reuse, 0x1 ;  /* 0x0000002613127211 */ /* 0x080fe200078008ff */
[C---:B------:R-:W-:Y:S01]  /*0c00*/  IMAD R29, R32.reuse, 0x2, R27 ;  /* 0x00000002201d7824 */ /* 0x040fe200078e021b */
[----:B------:R-:W-:Y:S01]  /*0c10*/  LEA R20, P1, R21, R38, 0x1 ;  /* 0x0000002615147211 */ /* 0x000fe200078208ff */
[----:B------:R-:W-:Y:S01]  /*0c20*/  IMAD.MOV.U32 R121, RZ, RZ, 0x3f800000 ;  /* 0x3f800000ff797424 */ /* 0x000fe200078e00ff */
[----:B------:R-:W-:Y:S01]  /*0c30*/  LEA R6, R47, R5, 0x2 ;  /* 0x000000052f067211 */ /* 0x000fe200078e10ff */
[C---:B------:R-:W-:Y:S01]  /*0c40*/  IMAD R31, R32.reuse, 0x2, R29 ;  /* 0x00000002201f7824 */ /* 0x040fe200078e021d */
[-C--:B------:R-:W-:Y:S01]  /*0c50*/  LEA.HI.X.SX32 R19, R19, R42.reuse, 0x1, P0 ;  /* 0x0000002a13137211 */ /* 0x080fe200000f0eff */
[----:B------:R-:W-:Y:S01]  /*0c60*/  UMOV UR5, URZ ;  /* 0x0000003f00057c82 */ /* 0x000fe20008000000 */
[----:B------:R-:W-:Y:S01]  /*0c70*/  LEA.HI.X.SX32 R21, R21, R42, 0x1, P1 ;  /* 0x0000002a15157211 */ /* 0x000fe200008f0eff */
[C---:B------:R-:W-:Y:S01]  /*0c80*/  IMAD R33, R32.reuse, 0x2, R31 ;  /* 0x0000000220217824 */ /* 0x040fe200078e021f */
[-C--:B------:R-:W-:Y:S01]  /*0c90*/  LEA R22, P0, R23, R38.reuse, 0x1 ;  /* 0x0000002617167211 */ /* 0x080fe200078008ff */
[----:B------:R-:W-:Y:S01]  /*0ca0*/  IMAD R7, R47, 0x4, R6 ;  /* 0x000000042f077824 */ /* 0x000fe200078e0206 */
[----:B------:R-:W-:Y:S01]  /*0cb0*/  LEA R24, P1, R25, R38, 0x1 ;  /* 0x0000002619187211 */ /* 0x000fe200078208ff */
[C---:B------:R-:W-:Y:S01]  /*0cc0*/  IMAD R35, R32.reuse, 0x2, R33 ;  /* 0x0000000220237824 */ /* 0x040fe200078e0221 */
[-C--:B------:R-:W-:Y:S01]  /*0cd0*/  LEA.HI.X.SX32 R23, R23, R42.reuse, 0x1, P0 ;  /* 0x0000002a17177211 */ /* 0x080fe200000f0eff */
[----:B------:R-:W-:Y:S01]  /*0ce0*/  IMAD R40, R47, 0x4, R7 ;  /* 0x000000042f287824 */ /* 0x000fe200078e0207 */
[----:B------:R-:W-:Y:S01]  /*0cf0*/  LEA.HI.X.SX32 R25, R25, R42, 0x1, P1 ;  /* 0x0000002a19197211 */ /* 0x000fe200008f0eff */
[----:B------:R-:W-:Y:S01]  /*0d00*/  IMAD R37, R32, 0x2, R35 ;  /* 0x0000000220257824 */ /* 0x000fe200078e0223 */
[----:B------:R-:W-:-:S02]  /*0d10*/  LEA R26, P0, R27, R38, 0x1 ;  /* 0x000000261b1a7211 */ /* 0x000fc400078008ff */
[-C--:B------:R-:W-:Y:S01]  /*0d20*/  LEA R28, P1, R29, R38.reuse, 0x1 ;  /* 0x000000261d1c7211 */ /* 0x080fe200078208ff */
[----:B------:R-:W-:Y:S01]  /*0d30*/  IMAD R39, R32, 0x2, R37 ;  /* 0x0000000220277824 */ /* 0x000fe200078e0225 */
[----:B------:R-:W-:Y:S02]  /*0d40*/  LEA R30, P2, R31, R38, 0x1 ;  /* 0x000000261f1e7211 */ /* 0x000fe400078408ff */
[-C--:B------:R-:W-:Y:S02]  /*0d50*/  LEA.HI.X.SX32 R27, R27, R42.reuse, 0x1, P0 ;  /* 0x0000002a1b1b7211 */ /* 0x080fe400000f0eff */
[-C--:B------:R-:W-:Y:S02]  /*0d60*/  LEA.HI.X.SX32 R29, R29, R42.reuse, 0x1, P1 ;  /* 0x0000002a1d1d7211 */ /* 0x080fe400008f0eff */
[----:B------:R-:W-:Y:S02]  /*0d70*/  LEA.HI.X.SX32 R31, R31, R42, 0x1, P2 ;  /* 0x0000002a1f1f7211 */ /* 0x000fe400010f0eff */
[----:B------:R-:W-:-:S02]  /*0d80*/  LEA R32, P0, R33, R38, 0x1 ;  /* 0x0000002621207211 */ /* 0x000fc400078008ff */
[-C--:B------:R-:W-:Y:S02]  /*0d90*/  LEA R34, P1, R35, R38.reuse, 0x1 ;  /* 0x0000002623227211 */ /* 0x080fe400078208ff */
[----:B------:R-:W-:Y:S02]  /*0da0*/  LEA R36, P2, R37, R38, 0x1 ;  /* 0x0000002625247211 */ /* 0x000fe400078408ff */
[----:B------:R-:W-:Y:S02]  /*0db0*/  LEA R41, R47, R40, 0x2 ;  /* 0x000000282f297211 */ /* 0x000fe400078e10ff */
[----:B------:R-:W-:Y:S02]  /*0dc0*/  LEA R38, P3, R39, R38, 0x1 ;  /* 0x0000002627267211 */ /* 0x000fe400078608ff */
[-C--:B------:R-:W-:Y:S02]  /*0dd0*/  LEA.HI.X.SX32 R33, R33, R42.reuse, 0x1, P0 ;  /* 0x0000002a21217211 */ /* 0x080fe400000f0eff */
[----:B------:R-:W-:-:S02]  /*0de0*/  LEA.HI.X.SX32 R35, R35, R42, 0x1, P1 ;  /* 0x0000002a23237211 */ /* 0x000fc400008f0eff */
[-C--:B------:R-:W-:Y:S02]  /*0df0*/  LEA.HI.X.SX32 R37, R37, R42.reuse, 0x1, P2 ;  /* 0x0000002a25257211 */ /* 0x080fe400010f0eff */
[----:B------:R-:W-:Y:S01]  /*0e00*/  LEA.HI.X.SX32 R39, R39, R42, 0x1, P3 ;  /* 0x0000002a27277211 */ /* 0x000fe200018f0eff */
[C---:B------:R-:W-:Y:S01]  /*0e10*/  IMAD R42, R47.reuse, 0x4, R41 ;  /* 0x000000042f2a7824 */ /* 0x040fe200078e0229 */
[-C--:B------:R-:W-:Y:S02]  /*0e20*/  LEA R152, P1, R2, R119.reuse, 0x1 ;  /* 0x0000007702987211 */ /* 0x080fe400078208ff */
[----:B------:R-:W-:Y:S01]  /*0e30*/  LEA R154, P0, R4, R119, 0x1 ;  /* 0x00000077049a7211 */ /* 0x000fe200078008ff */
[C---:B------:R-:W-:Y:S01]  /*0e40*/  IMAD R43, R47.reuse, 0x4, R42 ;  /* 0x000000042f2b7824 */ /* 0x040fe200078e022a */
[-C--:B------:R-:W-:Y:S02]  /*0e50*/  LEA.HI.X.SX32 R153, R2, R45.reuse, 0x1, P1 ;  /* 0x0000002d02997211 */ /* 0x080fe400008f0eff */
[----:B------:R-:W-:Y:S01]  /*0e60*/  LEA.HI.X.SX32 R155, R4, R45, 0x1, P0 ;  /* 0x0000002d049b7211 */ /* 0x000fe200000f0eff */
[----:B------:R-:W-:Y:S01]  /*0e70*/  IMAD R2, R47, 0x4, R43 ;  /* 0x000000042f027824 */ /* 0x000fe200078e022b */
[----:B------:R-:W-:-:S02]  /*0e80*/  LEA R142, P2, R5, R119, 0x1 ;  /* 0x00000077058e7211 */ /* 0x000fc400078408ff */
[C---:B------:R-:W-:Y:S02]  /*0e90*/  LEA R140, P0, R6.reuse, R119, 0x1 ;  /* 0x00000077068c7211 */ /* 0x040fe400078008ff */
[----:B------:R-:W-:Y:S02]  /*0ea0*/  LEA R4, R47, R2, 0x2 ;  /* 0x000000022f047211 */ /* 0x000fe400078e10ff */
[----:B------:R-:W-:Y:S02]  /*0eb0*/  LEA.HI.X.SX32 R143, R5, R45, 0x1, P2 ;  /* 0x0000002d058f7211 */ /* 0x000fe400010f0eff */
[----:B------:R-:W-:Y:S01]  /*0ec0*/  LEA R138, P1, R7, R119, 0x1 ;  /* 0x00000077078a7211 */ /* 0x000fe200078208ff */
[C---:B------:R-:W-:Y:S01]  /*0ed0*/  IMAD R5, R47.reuse, 0x4, R4 ;  /* 0x000000042f057824 */ /* 0x040fe200078e0204 */
[----:B------:R-:W-:Y:S02]  /*0ee0*/  LEA.HI.X.SX32 R141, R6, R45, 0x1, P0 ;  /* 0x0000002d068d7211 */ /* 0x000fe400000f0eff */
[-C--:B------:R-:W-:Y:S01]  /*0ef0*/  LEA R136, P2, R40, R119.reuse, 0x1 ;  /* 0x0000007728887211 */ /* 0x080fe200078408ff */
[----:B------:R-:W-:Y:S01]  /*0f00*/  IMAD R6, R47, 0x4, R5 ;  /* 0x000000042f067824 */ /* 0x000fe200078e0205 */
[----:B------:R-:W-:-:S02]  /*0f10*/  LEA R134, P0, R41, R119, 0x1 ;  /* 0x0000007729867211 */ /* 0x000fc400078008ff */
[-C--:B------:R-:W-:Y:S01]  /*0f20*/  LEA.HI.X.SX32 R139, R7, R45.reuse, 0x1, P1 ;  /* 0x0000002d078b7211 */ /* 0x080fe200008f0eff */
[----:B------:R-:W-:Y:S01]  /*0f30*/  IMAD R7, R47, 0x4, R6 ;  /* 0x000000042f077824 */ /* 0x000fe200078e0206 */
[-C--:B------:R-:W-:Y:S02]  /*0f40*/  LEA.HI.X.SX32 R137, R40, R45.reuse, 0x1, P2 ;  /* 0x0000002d28897211 */ /* 0x080fe400010f0eff */
[----:B------:R-:W-:Y:S01]  /*0f50*/  LEA.HI.X.SX32 R135, R41, R45, 0x1, P0 ;  /* 0x0000002d29877211 */ /* 0x000fe200000f0eff */
[----:B------:R-:W-:Y:S01]  /*0f60*/  IMAD R40, R47, 0x4, R7 ;  /* 0x000000042f287824 */ /* 0x000fe200078e0207 */
[-C--:B------:R-:W-:Y:S02]  /*0f70*/  LEA R132, P1, R42, R119.reuse, 0x1 ;  /* 0x000000772a847211 */ /* 0x080fe400078208ff */
[-C--:B------:R-:W-:Y:S02]  /*0f80*/  LEA R128, P2, R43, R119.reuse, 0x1 ;  /* 0x000000772b807211 */ /* 0x080fe400078408ff */
[----:B------:R-:W-:-:S02]  /*0f90*/  LEA R126, P0, R2, R119, 0x1 ;  /* 0x00000077027e7211 */ /* 0x000fc400078008ff */
[-C--:B------:R-:W-:Y:S02]  /*0fa0*/  LEA.HI.X.SX32 R133, R42, R45.reuse, 0x1, P1 ;  /* 0x0000002d2a857211 */ /* 0x080fe400008f0eff */
[-C--:B------:R-:W-:Y:S02]  /*0fb0*/  LEA.HI.X.SX32 R129, R43, R45.reuse, 0x1, P2 ;  /* 0x0000002d2b817211 */ /* 0x080fe400010f0eff */
[----:B------:R-:W-:Y:S01]  /*0fc0*/  LEA.HI.X.SX32 R127, R2, R45, 0x1, P0 ;  /* 0x0000002d027f7211 */ /* 0x000fe200000f0eff */
[----:B------:R-:W-:Y:S01]  /*0fd0*/  IMAD R2, R47, 0x4, R40 ;  /* 0x000000042f027824 */ /* 0x000fe200078e0228 */
[CC--:B------:R-:W-:Y:S01]  /*0fe0*/  LEA R124, P1, R4.reuse, R119.reuse, 0x1 ;  /* 0x00000077047c7211 */ /* 0x0c0fe200078208ff */
[----:B------:R-:W-:Y:S01]  /*0ff0*/  CS2R R46, SRZ ;  /* 0x00000000002e7805 */ /* 0x000fe2000001ff00 */
[C---:B------:R-:W-:Y:S01]  /*1000*/  LEA R122, P2, R5.reuse, R119, 0x1 ;  /* 0x00000077057a7211 */ /* 0x040fe200078408ff */
[----:B------:R-:W-:Y:S01]  /*1010*/  CS2R R42, SRZ ;  /* 0x00000000002a7805 */ /* 0x000fe2000001ff00 */
[-C--:B------:R-:W-:Y:S01]  /*1020*/  LEA.HI.X.SX32 R125, R4, R45.reuse, 0x1, P1 ;  /* 0x0000002d047d7211 */ /* 0x080fe200008f0eff */
[----:B------:R-:W-:Y:S01]  /*1030*/  IMAD.MOV.U32 R4, RZ, RZ, RZ ;  /* 0x000000ffff047224 */ /* 0x000fe200078e00ff */
[----:B------:R-:W-:-:S02]  /*1040*/  LEA.HI.X.SX32 R123, R5, R45, 0x1, P2 ;  /* 0x0000002d057b7211 */ /* 0x000fc400010f0eff */
[-C--:B------:R-:W-:Y:S02]  /*1050*/  LEA R112, P0, R6, R119.reuse, 0x1 ;  /* 0x0000007706707211 */ /* 0x080fe400078008ff */
[-C--:B------:R-:W-:Y:S02]  /*1060*/  LEA R114, P1, R7, R119.reuse, 0x1 ;  /* 0x0000007707727211 */ /* 0x080fe400078208ff */
[-C--:B------:R-:W-:Y:S02]  /*1070*/  LEA R116, P2, R40, R119.reuse, 0x1 ;  /* 0x0000007728747211 */ /* 0x080fe400078408ff */
[----:B------:R-:W-:Y:S02]  /*1080*/  LEA R118, P3, R2, R119, 0x1 ;  /* 0x0000007702767211 */ /* 0x000fe400078608ff */
[----:B------:R-:W-:Y:S02]  /*1090*/  LOP3.LUT R5, R56, 0x30, R58, 0x78, !PT ;  /* 0x0000003038057812 */ /* 0x000fe400078e783a */
[----:B------:R-:W-:-:S02]  /*10a0*/  LEA.HI.X.SX32 R113, R6, R45, 0x1, P0 ;  /* 0x0000002d06717211 */ /* 0x000fc400000f0eff */
[-C--:B------:R-:W-:Y:S01]  /*10b0*/  LEA.HI.X.SX32 R115, R7, R45.reuse, 0x1, P1 ;  /* 0x0000002d07737211 */ /* 0x080fe200008f0eff */
[----:B------:R-:W-:Y:S01]  /*10c0*/  IMAD.MOV.U32 R7, RZ, RZ, -0x800000 ;  /* 0xff800000ff077424 */ /* 0x000fe200078e00ff */
[-C--:B------:R-:W-:Y:S02]  /*10d0*/  LEA.HI.X.SX32 R117, R40, R45.reuse, 0x1, P2 ;  /* 0x0000002d28757211 */ /* 0x080fe400010f0eff */
[----:B------:R-:W-:Y:S01]  /*10e0*/  LEA.HI.X.SX32 R119, R2, R45, 0x1, P3 ;  /* 0x0000002d02777211 */ /* 0x000fe200018f0eff */
[----:B------:R-:W-:Y:S01]  /*10f0*/  IMAD.MOV.U32 R2, RZ, RZ, RZ ;  /* 0x000000ffff027224 */ /* 0x000fe200078e00ff */
[----:B------:R-:W-:Y:S01]  /*1100*/  CS2R R44, SRZ ;  /* 0x00000000002c7805 */ /* 0x000fe2000001ff00 */
[----:B------:R-:W-:Y:S01]  /*1110*/  CS2R R40, SRZ ;  /* 0x0000000000287805 */ /* 0x000fe2000001ff00 */
[----:B------:R-:W-:Y:S02]  /*1120*/  LOP3.LUT R6, R57, 0x30, R58, 0x78, !PT ;  /* 0x0000003039067812 */ /* 0x000fe400078e783a */
[----:B------:R-:W-:-:S02]  /*1130*/  LOP3.LUT R161, R5, 0x40, RZ, 0x3c, !PT ;  /* 0x0000004005a17812 */ /* 0x000fc400078e3cff */
.L_x_1:
[----:B------:R-:W-:-:S04]  /*1140*/  IMAD.WIDE R56, R4, 0x2, R154 ;  /* 0x0000000204387825 */ /* 0x000fc800078e029a */
[C---:B------:R-:W-:Y:S01]  /*1150*/  IMAD.WIDE R58, R4.reuse, 0x2, R152 ;  /* 0x00000002043a7825 */ /* 0x040fe200078e0298 */
[----:B------:R0:W2:Y:S03]  /*1160*/  LDG.E.U16 R79, [R56.64] ;  /* 0x00000006384f7981 */ /* 0x0000a6000c1e1500 */
[C---:B------:R-:W-:Y:S01]  /*1170*/  IMAD.WIDE R60, R4.reuse, 0x2, R142 ;  /* 0x00000002043c7825 */ /* 0x040fe200078e028e */
[----:B------:R1:W3:Y:S03]  /*1180*/  LDG.E.U16 R78, [R58.64] ;  /* 0x000000063a4e7981 */ /* 0x0002e6000c1e1500 */
[C---:B------:R-:W-:Y:S01]  /*1190*/  IMAD.WIDE R62, R4.reuse, 0x2, R140 ;  /* 0x00000002043e7825 */ /* 0x040fe200078e028c */
[----:B------:R4:W5:Y:S03]  /*11a0*/  LDG.E.U16 R81, [R60.64] ;  /* 0x000000063c517981 */ /* 0x000966000c1e1500 */
[C---:B------:R-:W-:Y:S01]  /*11b0*/  IMAD.WIDE R64, R4.reuse, 0x2, R138 ;  /* 0x0000000204407825 */ /* 0x040fe200078e028a */
[----:B------:R0:W3:Y:S03]  /*11c0*/  LDG.E.U16 R80, [R62.64] ;  /* 0x000000063e507981 */ /* 0x0000e6000c1e1500 */
[C---:B------:R-:W-:Y:S01]  /*11d0*/  IMAD.WIDE R68, R4.reuse, 0x2, R134 ;  /* 0x0000000204447825 */ /* 0x040fe200078e0286 */
[----:B------:R0:W3:Y:S03]  /*11e0*/  LDG.E.U16 R83, [R64.64] ;  /* 0x0000000640537981 */ /* 0x0000e6000c1e1500 */
[----:B------:R-:W-:-:S02]  /*11f0*/  IMAD.WIDE R70, R4, 0x2, R128 ;  /* 0x0000000204467825 */ /* 0x000fc400078e0280 */
[----:B------:R-:W3:Y:S02]  /*1200*/  LDG.E.U16 R69, [R68.64] ;  /* 0x0000000644457981 */ /* 0x000ee4000c1e1500 */
[C---:B------:R-:W-:Y:S02]  /*1210*/  IMAD.WIDE R72, R4.reuse, 0x2, R124 ;  /* 0x0000000204487825 */ /* 0x040fe400078e027c */
[----:B------:R-:W3:Y:S02]  /*1220*/  LDG.E.U16 R71, [R70.64] ;  /* 0x0000000646477981 */ /* 0x000ee4000c1e1500 */
[C---:B------:R-:W-:Y:S02]  /*1230*/  IMAD.WIDE R74, R4.reuse, 0x2, R112 ;  /* 0x00000002044a7825 */ /* 0x040fe400078e0270 */
[----:B------:R-:W3:Y:S02]  /*1240*/  LDG.E.U16 R73, [R72.64] ;  /* 0x0000000648497981 */ /* 0x000ee4000c1e1500 */
[----:B------:R-:W-:-:S02]  /*1250*/  IMAD.WIDE R76, R4, 0x2, R116 ;  /* 0x00000002044c7825 */ /* 0x000fc400078e0274 */
[----:B------:R-:W3:Y:S02]  /*1260*/  LDG.E.U16 R75, [R74.64] ;  /* 0x000000064a4b7981 */ /* 0x000ee4000c1e1500 */
[C---:B------:R-:W-:Y:S02]  /*1270*/  IMAD.WIDE R66, R4.reuse, 0x2, R136 ;  /* 0x0000000204427825 */ /* 0x040fe400078e0288 */
[----:B------:R-:W3:Y:S02]  /*1280*/  LDG.E.U16 R77, [R76.64] ;  /* 0x000000064c4d7981 */ /* 0x000ee4000c1e1500 */
[C---:B0-----:R-:W-:Y:S02]  /*1290*/  IMAD.WIDE R62, R4.reuse, 0x2, R132 ;  /* 0x00000002043e7825 */ /* 0x041fe400078e0284 */
[----:B------:R-:W3:Y:S02]  /*12a0*/  LDG.E.U16 R82, [R66.64] ;  /* 0x0000000642527981 */ /* 0x000ee4000c1e1500 */
[----:B------:R-:W-:-:S02]  /*12b0*/  IMAD.WIDE R64, R4, 0x2, R126 ;  /* 0x0000000204407825 */ /* 0x000fc400078e027e */
[----:B------:R-:W3:Y:S02]  /*12c0*/  LDG.E.U16 R84, [R62.64] ;  /* 0x000000063e547981 */ /* 0x000ee4000c1e1500 */
[C---:B----4-:R-:W-:Y:S02]  /*12d0*/  IMAD.WIDE R60, R4.reuse, 0x2, R122 ;  /* 0x00000002043c7825 */ /* 0x050fe400078e027a */
[----:B------:R-:W4:Y:S02]  /*12e0*/  LDG.E.U16 R86, [R64.64] ;  /* 0x0000000640567981 */ /* 0x000f24000c1e1500 */
[C---:B------:R-:W-:Y:S02]  /*12f0*/  IMAD.WIDE R56, R4.reuse, 0x2, R114 ;  /* 0x0000000204387825 */ /* 0x040fe400078e0272 */
[----:B------:R-:W4:Y:S02]  /*1300*/  LDG.E.U16 R88, [R60.64] ;  /* 0x000000063c587981 */ /* 0x000f24000c1e1500 */
[----:B-1----:R-:W-:-:S02]  /*1310*/  IMAD.WIDE R58, R4, 0x2, R118 ;  /* 0x00000002043a7825 */ /* 0x002fc400078e0276 */
[----:B------:R-:W4:Y:S04]  /*1320*/  LDG.E.U16 R90, [R56.64] ;  /* 0x00000006385a7981 */ /* 0x000f28000c1e1500 */
[----:B------:R-:W4:Y:S04]  /*1330*/  LDG.E.U16 R92, [R58.64] ;  /* 0x000000063a5c7981 */ /* 0x000f28000c1e1500 */
[----:B------:R-:W-:Y:S01]  /*1340*/  BAR.SYNC.DEFER_BLOCKING 0x0 ;  /* 0x0000000000007b1d */ /* 0x000fe20000010000 */
[----:B------:R-:W-:-:S04]  /*1350*/  IMAD.WIDE R144, R2, 0x2, R34 ;  /* 0x0000000202907825 */ /* 0x000fc800078e0222 */
[----:B------:R-:W-:-:S04]  /*1360*/  IMAD.WIDE R150, R2, 0x2, R10 ;  /* 0x0000000202967825 */ /* 0x000fc800078e020a */
[----:B------:R-:W-:Y:S01]  /*1370*/  IMAD.WIDE R146, R2, 0x2, R30 ;  /* 0x0000000202927825 */ /* 0x000fe200078e021e */
[----:B--2---:R-:W-:Y:S04]  /*1380*/  STS.U16 [R0+0x1000], R79 ;  /* 0x0010004f00007388 */ /* 0x004fe80000000400 */
[----:B-----5:R-:W-:Y:S04]  /*1390*/  STS.U16 [R0+0x1200], R81 ;  /* 0x0012005100007388 */ /* 0x020fe80000000400 */
[----:B---3--:R-:W-:Y:S04]  /*13a0*/  STS.U16 [R0+0x1400], R83 ;  /* 0x0014005300007388 */ /* 0x008fe80000000400 */
[----:B------:R-:W-:Y:S04]  /*13b0*/  STS.U16 [R0+0x1600], R69 ;  /* 0x0016004500007388 */ /* 0x000fe80000000400 */
        /* <DEDUP_REMOVED lines=8> */
[----:B----4-:R-:W-:Y:S04]  /*1440*/  STS.U16 [R159+0x1900], R86 ;  /* 0x001900569f007388 */ /* 0x010fe80000000400 */
[----:B------:R-:W-:Y:S04]  /*1450*/  STS.U16 [R159+0x1b00], R88 ;  /* 0x001b00589f007388 */ /* 0x000fe80000000400 */
[----:B------:R-:W-:Y:S04]  /*1460*/  STS.U16 [R159+0x1d00], R90 ;  /* 0x001d005a9f007388 */ /* 0x000fe80000000400 */
[----:B------:R-:W-:Y:S04]  /*1470*/  STS.U16 [R159+0x1f00], R92 ;  /* 0x001f005c9f007388 */ /* 0x000fe80000000400 */
[----:B------:R-:W-:Y:S06]  /*1480*/  BAR.SYNC.DEFER_BLOCKING 0x0 ;  /* 0x0000000000007b1d */ /* 0x000fec0000010000 */
[----:B------:R-:W-:Y:S04]  /*1490*/  LDSM.16.MT88.4 R56, [R131] ;  /* 0x000000008338783b */ /* 0x000fe80000004200 */
[----:B------:R-:W0:Y:S04]  /*14a0*/  LDSM.16.M88.4 R60, [R6+0x1000] ;  /* 0x00100000063c783b */ /* 0x000e280000000200 */
[----:B------:R-:W1:Y:S04]  /*14b0*/  LDSM.16.M88.4 R64, [R6+0x1200] ;  /* 0x001200000640783b */ /* 0x000e680000000200 */
[----:B------:R-:W2:Y:S04]  /*14c0*/  LDSM.16.M88.4 R68, [R6+0x1400] ;  /* 0x001400000644783b */ /* 0x000ea80000000200 */
[----:B------:R-:W3:Y:S04]  /*14d0*/  LDSM.16.MT88.4 R80, [R131+0x800] ;  /* 0x000800008350783b */ /* 0x000ee80000004200 */
[----:B------:R-:W4:Y:S04]  /*14e0*/  LDSM.16.M88.4 R72, [R6+0x1600] ;  /* 0x001600000648783b */ /* 0x000f280000000200 */
[----:B------:R-:W3:Y:S04]  /*14f0*/  LDSM.16.M88.4 R84, [R6+0x1800] ;  /* 0x001800000654783b */ /* 0x000ee80000000200 */
[----:B------:R-:W3:Y:S04]  /*1500*/  LDSM.16.M88.4 R92, [R6+0x1a00] ;  /* 0x001a0000065c783b */ /* 0x000ee80000000200 */
[----:B------:R-:W4:Y:S04]  /*1510*/  LDSM.16.M88.4 R100, [R6+0x1c00] ;  /* 0x001c00000664783b */ /* 0x000f280000000200 */
[----:B------:R-:W4:Y:S04]  /*1520*/  LDSM.16.M88.4 R108, [R6+0x1e00] ;  /* 0x001e0000066c783b */ /* 0x000f280000000200 */
[----:B------:R1:W5:Y:S01]  /*1530*/  LDG.E.U16 R144, [R144.64] ;  /* 0x0000000690907981 */ /* 0x000362000c1e1500 */
[C---:B0-----:R-:W-:Y:S03]  /*1540*/  HMMA.16816.F32 R76, R56.reuse, R60, RZ ;  /* 0x0000003c384c723c */ /* 0x041fe600000018ff */
[----:B------:R0:W5:Y:S04]  /*1550*/  LDG.E.U16 R150, [R150.64] ;  /* 0x0000000696967981 */ /* 0x000168000c1e1500 */
[----:B------:R0:W5:Y:S01]  /*1560*/  LDG.E.U16 R146, [R146.64] ;  /* 0x0000000692927981 */ /* 0x000162000c1e1500 */
[C---:B-1----:R-:W-:Y:S08]  /*1570*/  HMMA.16816.F32 R88, R56.reuse, R64, RZ ;  /* 0x000000403858723c */ /* 0x042ff000000018ff */
[----:B--2---:R-:W-:Y:S08]  /*1580*/  HMMA.16816.F32 R96, R56, R68, RZ ;  /* 0x000000443860723c */ /* 0x004ff000000018ff */
[C---:B---3--:R-:W-:Y:S08]  /*1590*/  HMMA.16816.F32 R76, R80.reuse, R62, R76 ;  /* 0x0000003e504c723c */ /* 0x048ff0000000184c */
[C---:B------:R-:W-:Y:S08]  /*15a0*/  HMMA.16816.F32 R88, R80.reuse, R66, R88 ;  /* 0x000000425058723c */ /* 0x040ff00000001858 */
[----:B------:R-:W-:Y:S08]  /*15b0*/  HMMA.16816.F32 R96, R80, R70, R96 ;  /* 0x000000465060723c */ /* 0x000ff00000001860 */
[C---:B----4-:R-:W-:Y:S08]  /*15c0*/  HMMA.16816.F32 R104, R56.reuse, R72, RZ ;  /* 0x000000483868723c */ /* 0x050ff000000018ff */
[C---:B------:R-:W-:Y:S08]  /*15d0*/  HMMA.16816.F32 R68, R56.reuse, R84, RZ ;  /* 0x000000543844723c */ /* 0x040ff000000018ff */
[C---:B------:R-:W-:Y:S08]  /*15e0*/  HMMA.16816.F32 R60, R56.reuse, R92, RZ ;  /* 0x0000005c383c723c */ /* 0x040ff000000018ff */
[C---:B------:R-:W-:Y:S08]  /*15f0*/  HMMA.16816.F32 R64, R56.reuse, R100, RZ ;  /* 0x000000643840723c */ /* 0x040ff000000018ff */
[----:B------:R-:W-:Y:S01]  /*1600*/  HMMA.16816.F32 R56, R56, R108, RZ ;  /* 0x0000006c3838723c */ /* 0x000fe200000018ff */
[----:B------:R-:W-:-:S04]  /*1610*/  LEA R73, P4, R165, UR4, 0x1 ;  /* 0x00000004a5497c11 */ /* 0x000fc8000f8808ff */
[----:B------:R-:W-:Y:S01]  /*1620*/  IADD3 R72, P5, R73, 0x9, RZ ;  /* 0x0000000949487810 */ /* 0x000fe20007fbe0ff */
[----:B------:R-:W-:Y:S02]  /*1630*/  IMAD.X R85, RZ, RZ, UR5, P4 ;  /* 0x00000005ff557e24 */ /* 0x000fe4000a0e06ff */
[----:B------:R-:W-:Y:S01]  /*1640*/  HMMA.16816.F32 R104, R80, R74, R104 ;  /* 0x0000004a5068723c */ /* 0x000fe20000001868 */
[----:B------:R-:W-:-:S07]  /*1650*/  ISETP.GT.U32.AND P2, PT, R72, R3, PT ;  /* 0x000000034800720c */ /* 0x000fce0003f44070 */
[----:B------:R-:W-:Y:S01]  /*1660*/  HMMA.16816.F32 R68, R80, R86, R68 ;  /* 0x000000565044723c */ /* 0x000fe20000001844 */
[----:B------:R-:W-:-:S07]  /*1670*/  ISETP.GT.U32.AND P3, PT, R72, R158, PT ;  /* 0x0000009e4800720c */ /* 0x000fce0003f64070 */
[C---:B------:R-:W-:Y:S08]  /*1680*/  HMMA.16816.F32 R60, R80.reuse, R94, R60 ;  /* 0x0000005e503c723c */ /* 0x040ff0000000183c */
[C---:B------:R-:W-:Y:S08]  /*1690*/  HMMA.16816.F32 R64, R80.reuse, R102, R64 ;  /* 0x000000665040723c */ /* 0x040ff00000001840 */
[----:B------:R-:W-:Y:S07]  /*16a0*/  HMMA.16816.F32 R56, R80, R110, R56 ;  /* 0x0000006e5038723c */ /* 0x000fee0000001838 */
[----:B------:R-:W-:-:S04]  /*16b0*/  IMAD.WIDE R80, R2, 0x2, R12 ;  /* 0x0000000202507825 */ /* 0x000fc800078e020c */
[----:B------:R-:W-:Y:S01]  /*16c0*/  IMAD.X R82, RZ, RZ, R85, P5 ;  /* 0x000000ffff527224 */ /* 0x000fe200028e0655 */
[----:B------:R1:W2:Y:S01]  /*16d0*/  LDG.E.U16 R109, [R80.64] ;  /* 0x00000006506d7981 */ /* 0x0002a2000c1e1500 */
[----:B------:R-:W-:-:S03]  /*16e0*/  IMAD.WIDE R100, R2, 0x2, R8 ;  /* 0x0000000202647825 */ /* 0x000fc600078e0208 */
[C---:B------:R-:W-:Y:S02]  /*16f0*/  ISETP.GT.U32.AND.EX P5, PT, R82.reuse, RZ, PT, P2 ;  /* 0x000000ff5200720c */ /* 0x040fe40003fa4120 */
[----:B------:R-:W-:Y:S01]  /*1700*/  ISETP.GT.U32.AND.EX P3, PT, R82, RZ, PT, P3 ;  /* 0x000000ff5200720c */ /* 0x000fe20003f64130 */
[C---:B-1----:R-:W-:Y:S01]  /*1710*/  IMAD.WIDE R80, R2.reuse, 0x2, R18 ;  /* 0x0000000202507825 */ /* 0x042fe200078e0212 */
[----:B------:R1:W3:Y:S03]  /*1720*/  LDG.E.U16 R100, [R100.64] ;  /* 0x0000000664647981 */ /* 0x0002e6000c1e1500 */
[C---:B------:R-:W-:Y:S01]  /*1730*/  IMAD.WIDE R82, R2.reuse, 0x2, R14 ;  /* 0x0000000202527825 */ /* 0x040fe200078e020e */
[----:B------:R4:W2:Y:S03]  /*1740*/  LDG.E.U16 R149, [R80.64] ;  /* 0x0000000650957981 */ /* 0x0008a6000c1e1500 */
[C---:B------:R-:W-:Y:S01]  /*1750*/  IMAD.WIDE R102, R2.reuse, 0x2, R24 ;  /* 0x0000000202667825 */ /* 0x040fe200078e0218 */
[----:B-1----:R1:W2:Y:S03]  /*1760*/  LDG.E.U16 R101, [R82.64] ;  /* 0x0000000652657981 */ /* 0x0022a6000c1e1500 */
[----:B----4-:R-:W-:-:S02]  /*1770*/  IMAD.WIDE R80, R2, 0x2, R26 ;  /* 0x0000000202507825 */ /* 0x010fc400078e021a */
[----:B------:R4:W2:Y:S04]  /*1780*/  LDG.E.U16 R102, [R102.64] ;  /* 0x0000000666667981 */ /* 0x0008a8000c1e1500 */
[----:B------:R0:W2:Y:S01]  /*1790*/  LDG.E.U16 R148, [R80.64] ;  /* 0x0000000650947981 */ /* 0x0000a2000c1e1500 */
[----:B-1----:R-:W-:-:S04]  /*17a0*/  IMAD.WIDE R82, R2, 0x2, R22 ;  /* 0x0000000202527825 */ /* 0x002fc800078e0216 */
[C---:B------:R-:W-:Y:S01]  /*17b0*/  IMAD.WIDE R74, R2.reuse, 0x2, R16 ;  /* 0x00000002024a7825 */ /* 0x040fe200078e0210 */
[----:B------:R1:W2:Y:S03]  /*17c0*/  LDG.E.U16 R108, [R82.64] ;  /* 0x00000006526c7981 */ /* 0x0002a6000c1e1500 */
[C---:B0-----:R-:W-:Y:S02]  /*17d0*/  IMAD.WIDE R80, R2.reuse, 0x2, R36 ;  /* 0x0000000202507825 */ /* 0x041fe400078e0224 */
[----:B------:R0:W2:Y:S02]  /*17e0*/  LDG.E.U16 R75, [R74.64] ;  /* 0x000000064a4b7981 */ /* 0x0000a4000c1e1500 */
[C---:B------:R-:W-:Y:S02]  /*17f0*/  IMAD.WIDE R86, R2.reuse, 0x2, R32 ;  /* 0x0000000202567825 */ /* 0x040fe400078e0220 */
[----:B------:R0:W2:Y:S02]  /*1800*/  LDG.E.U16 R145, [R80.64] ;  /* 0x0000000650917981 */ /* 0x0000a4000c1e1500 */
[----:B------:R-:W-:-:S02]  /*1810*/  IMAD.WIDE R110, R2, 0x2, R20 ;  /* 0x00000002026e7825 */ /* 0x000fc400078e0214 */
[----:B----4-:R4:W2:Y:S02]  /*1820*/  LDG.E.U16 R103, [R86.64] ;  /* 0x0000000656677981 */ /* 0x0108a4000c1e1500 */
[C---:B-1----:R-:W-:Y:S02]  /*1830*/  IMAD.WIDE R82, R2.reuse, 0x2, R28 ;  /* 0x0000000202527825 */ /* 0x042fe400078e021c */
[----:B------:R1:W2:Y:S02]  /*1840*/  LDG.E.U16 R110, [R110.64] ;  /* 0x000000066e6e7981 */ /* 0x0002a4000c1e1500 */
[----:B0-----:R-:W-:-:S05]  /*1850*/  IMAD.WIDE R80, R2, 0x2, R38 ;  /* 0x0000000202507825 */ /* 0x001fca00078e0226 */
[----:B------:R0:W2:Y:S04]  /*1860*/  LDG.E.U16 R147, [R80.64] ;  /* 0x0000000650937981 */ /* 0x0000a8000c1e1500 */
[----:B-1----:R1:W2:Y:S01]  /*1870*/  LDG.E.U16 R111, [R82.64] ;  /* 0x00000006526f7981 */ /* 0x0022a2000c1e1500 */
[----:B------:R-:W-:Y:S01]  /*1880*/  IADD3 R72, P6, R73, 0x10, RZ ;  /* 0x0000001049487810 */ /* 0x000fe20007fde0ff */
[----:B------:R-:W-:Y:S02]  /*1890*/  FMUL R89, R89, c[0x0][0x188] ;  /* 0x0000620059597a20 */ /* 0x000fe40000400000 */
[----:B------:R-:W-:Y:S01]  /*18a0*/  FMUL R91, R91, c[0x0][0x188] ;  /* 0x000062005b5b7a20 */ /* 0x000fe20000400000 */
[C---:B------:R-:W-:Y:S01]  /*18b0*/  ISETP.GT.U32.AND P0, PT, R72.reuse, R3, PT ;  /* 0x000000034800720c */ /* 0x040fe20003f04070 */
[----:B0-----:R-:W-:Y:S01]  /*18c0*/  FMUL R81, R97, c[0x0][0x188] ;  /* 0x0000620061517a20 */ /* 0x001fe20000400000 */
[-C--:B------:R-:W-:Y:S01]  /*18d0*/  ISETP.GT.U32.AND P1, PT, R72, R158.reuse, PT ;  /* 0x0000009e4800720c */ /* 0x080fe20003f24070 */
[----:B------:R-:W-:Y:S01]  /*18e0*/  FMUL R95, R99, c[0x0][0x188] ;  /* 0x00006200635f7a20 */ /* 0x000fe20000400000 */
[----:B------:R-:W-:Y:S01]  /*18f0*/  IADD3 R72, P4, R73, 0x11, RZ ;  /* 0x0000001149487810 */ /* 0x000fe20007f9e0ff */
[----:B-1----:R-:W-:Y:S01]  /*1900*/  FMUL R82, R96, c[0x0][0x188] ;  /* 0x0000620060527a20 */ /* 0x002fe20000400000 */
[----:B------:R-:W-:Y:S01]  /*1910*/  FSEL R74, R89, -INF , !P5 ;  /* 0xff800000594a7808 */ /* 0x000fe20006800000 */
[----:B------:R-:W-:Y:S01]  /*1920*/  FMUL R94, R106, c[0x0][0x188] ;  /* 0x000062006a5e7a20 */ /* 0x000fe20000400000 */
[----:B------:R-:W-:Y:S01]  /*1930*/  IADD3.X R84, RZ, R85, RZ, P6, !PT ;  /* 0x00000055ff547210 */ /* 0x000fe200037fe4ff */
[----:B------:R-:W-:Y:S01]  /*1940*/  FMUL R93, R107, c[0x0][0x188] ;  /* 0x000062006b5d7a20 */ /* 0x000fe20000400000 */
[CC--:B------:R-:W-:Y:S01]  /*1950*/  ISETP.GT.U32.AND P2, PT, R72.reuse, R3.reuse, PT ;  /* 0x000000034800720c */ /* 0x0c0fe20003f44070 */
[----:B------:R-:W-:Y:S01]  /*1960*/  FMUL R71, R71, c[0x0][0x188] ;  /* 0x0000620047477a20 */ /* 0x000fe20000400000 */
[-C--:B------:R-:W-:Y:S01]  /*1970*/  ISETP.GT.U32.AND P5, PT, R72, R158.reuse, PT ;  /* 0x0000009e4800720c */ /* 0x080fe20003fa4070 */
[----:B------:R-:W-:Y:S01]  /*1980*/  FMUL R69, R69, c[0x0][0x188] ;  /* 0x0000620045457a20 */ /* 0x000fe20000400000 */
[----:B------:R-:W-:Y:S01]  /*1990*/  FSEL R151, R91, -INF , !P3 ;  /* 0xff8000005b977808 */ /* 0x000fe20005800000 */
[--C-:B------:R-:W-:Y:S01]  /*19a0*/  IMAD.X R83, RZ, RZ, R85.reuse, P4 ;  /* 0x000000ffff537224 */ /* 0x100fe200020e0655 */
[----:B------:R-:W-:Y:S01]  /*19b0*/  IADD3 R72, P3, R73, 0x18, RZ ;  /* 0x0000001849487810 */ /* 0x000fe20007f7e0ff */
[----:B------:R-:W-:Y:S01]  /*19c0*/  FMUL R62, R62, c[0x0][0x188] ;  /* 0x000062003e3e7a20 */ /* 0x000fe20000400000 */
[----:B------:R-:W-:Y:S01]  /*19d0*/  ISETP.GT.U32.AND.EX P0, PT, R84, RZ, PT, P0 ;  /* 0x000000ff5400720c */ /* 0x000fe20003f04100 */
[----:B------:R-:W-:Y:S01]  /*19e0*/  FMUL R88, R88, c[0x0][0x188] ;  /* 0x0000620058587a20 */ /* 0x000fe20000400000 */
[CC--:B------:R-:W-:Y:S01]  /*19f0*/  ISETP.GT.U32.AND P6, PT, R72.reuse, R3.reuse, PT ;  /* 0x000000034800720c */ /* 0x0c0fe20003fc4070 */
[----:B------:R-:W-:Y:S01]  /*1a00*/  FMUL R63, R63, c[0x0][0x188] ;  /* 0x000062003f3f7a20 */ /* 0x000fe20000400000 */
[-C--:B------:R-:W-:Y:S01]  /*1a10*/  ISETP.GT.U32.AND P4, PT, R72, R158.reuse, PT ;  /* 0x0000009e4800720c */ /* 0x080fe20003f84070 */
[----:B------:R-:W-:Y:S01]  /*1a20*/  FMUL R72, R98, c[0x0][0x188] ;  /* 0x0000620062487a20 */ /* 0x000fe20000400000 */
[----:B------:R-:W-:Y:S01]  /*1a30*/  ISETP.GT.U32.AND.EX P1, PT, R84, RZ, PT, P1 ;  /* 0x000000ff5400720c */ /* 0x000fe20003f24110 */
[----:B------:R-:W-:Y:S01]  /*1a40*/  FMUL R67, R67, c[0x0][0x188] ;  /* 0x0000620043437a20 */ /* 0x000fe20000400000 */
[----:B------:R-:W-:Y:S01]  /*1a50*/  ISETP.GT.U32.AND.EX P2, PT, R83, RZ, PT, P2 ;  /* 0x000000ff5300720c */ /* 0x000fe20003f44120 */
[----:B------:R-:W-:Y:S01]  /*1a60*/  FMUL R58, R58, c[0x0][0x188] ;  /* 0x000062003a3a7a20 */ /* 0x000fe20000400000 */
[----:B------:R-:W-:Y:S01]  /*1a70*/  FSEL R82, R82, -INF , !P0 ;  /* 0xff80000052527808 */ /* 0x000fe20004000000 */
[----:B------:R-:W-:Y:S01]  /*1a80*/  FMUL R66, R66, c[0x0][0x188] ;  /* 0x0000620042427a20 */ /* 0x000fe20000400000 */
[----:B------:R-:W-:Y:S01]  /*1a90*/  IADD3 R80, P0, R73, 0x19, RZ ;  /* 0x0000001949507810 */ /* 0x000fe20007f1e0ff */
[----:B------:R-:W-:Y:S01]  /*1aa0*/  FMUL R59, R59, c[0x0][0x188] ;  /* 0x000062003b3b7a20 */ /* 0x000fe20000400000 */
[----:B------:R-:W-:Y:S01]  /*1ab0*/  FSEL R72, R72, -INF , !P1 ;  /* 0xff80000048487808 */ /* 0x000fe20004800000 */
[----:B------:R-:W-:Y:S01]  /*1ac0*/  FMUL R70, R70, c[0x0][0x188] ;  /* 0x0000620046467a20 */ /* 0x000fe20000400000 */
[----:B------:R-:W-:Y:S01]  /*1ad0*/  FSEL R81, R81, -INF , !P2 ;  /* 0xff80000051517808 */ /* 0x000fe20005000000 */
[----:B------:R-:W-:Y:S01]  /*1ae0*/  FMUL R68, R68, c[0x0][0x188] ;  /* 0x0000620044447a20 */ /* 0x000fe20000400000 */
[-C--:B------:R-:W-:Y:S01]  /*1af0*/  ISETP.GT.U32.AND P1, PT, R80, R3.reuse, PT ;  /* 0x000000035000720c */ /* 0x080fe20003f24070 */
[----:B------:R-:W-:Y:S01]  /*1b00*/  FMUL R64, R64, c[0x0][0x188] ;  /* 0x0000620040407a20 */ /* 0x000fe20000400000 */
[-C--:B------:R-:W-:Y:S01]  /*1b10*/  ISETP.GT.U32.AND P2, PT, R80, R158.reuse, PT ;  /* 0x0000009e5000720c */ /* 0x080fe20003f44070 */
[----:B------:R-:W-:Y:S01]  /*1b20*/  FMUL R65, R65, c[0x0][0x188] ;  /* 0x0000620041417a20 */ /* 0x000fe20000400000 */
[----:B------:R-:W-:Y:S01]  /*1b30*/  ISETP.GT.U32.AND.EX P5, PT, R83, RZ, PT, P5 ;  /* 0x000000ff5300720c */ /* 0x000fe20003fa4150 */
[--C-:B----4-:R-:W-:Y:S01]  /*1b40*/  IMAD.X R86, RZ, RZ, R85.reuse, P3 ;  /* 0x000000ffff567224 */ /* 0x110fe200018e0655 */
[----:B------:R-:W-:Y:S01]  /*1b50*/  LOP3.LUT R80, R73, 0x21, RZ, 0xfc, !PT ;  /* 0x0000002149507812 */ /* 0x000fe200078efcff */
[----:B------:R-:W-:Y:S01]  /*1b60*/  FMUL R56, R56, c[0x0][0x188] ;  /* 0x0000620038387a20 */ /* 0x000fe20000400000 */
[----:B------:R-:W-:Y:S01]  /*1b70*/  FSEL R95, R95, -INF , !P5 ;  /* 0xff8000005f5f7808 */ /* 0x000fe20006800000 */
[----:B------:R-:W-:Y:S01]  /*1b80*/  FMUL R57, R57, c[0x0][0x188] ;  /* 0x0000620039397a20 */ /* 0x000fe20000400000 */
[C---:B------:R-:W-:Y:S01]  /*1b90*/  ISETP.GT.U32.AND P5, PT, R80.reuse, R158, PT ;  /* 0x0000009e5000720c */ /* 0x040fe20003fa4070 */
[----:B------:R-:W-:Y:S01]  /*1ba0*/  BAR.SYNC.DEFER_BLOCKING 0x0 ;  /* 0x0000000000007b1d */ /* 0x000fe20000010000 */
[----:B------:R-:W-:Y:S01]  /*1bb0*/  ISETP.GT.U32.AND P3, PT, R80, R3, PT ;  /* 0x000000035000720c */ /* 0x000fe20003f64070 */
[----:B------:R-:W-:Y:S01]  /*1bc0*/  FMUL R80, R104, c[0x0][0x188] ;  /* 0x0000620068507a20 */ /* 0x000fe20000400000 */
[----:B------:R-:W-:Y:S01]  /*1bd0*/  ISETP.GT.U32.AND.EX P6, PT, R86, RZ, PT, P6 ;  /* 0x000000ff5600720c */ /* 0x000fe20003fc4160 */
[----:B------:R-:W-:Y:S01]  /*1be0*/  IMAD.X R84, RZ, RZ, R85, P0 ;  /* 0x000000ffff547224 */ /* 0x000fe200000e0655 */
[----:B------:R-:W-:-:S02]  /*1bf0*/  LOP3.LUT R83, R73, 0x28, RZ, 0xfc, !PT ;  /* 0x0000002849537812 */ /* 0x000fc400078efcff */
[----:B------:R-:W-:Y:S02]  /*1c00*/  ISETP.GT.U32.AND.EX P4, PT, R86, RZ, PT, P4 ;  /* 0x000000ff5600720c */ /* 0x000fe40003f84140 */
[----:B------:R-:W-:Y:S02]  /*1c10*/  FSEL R80, R80, -INF , !P6 ;  /* 0xff80000050507808 */ /* 0x000fe40007000000 */
[C---:B------:R-:W-:Y:S02]  /*1c20*/  ISETP.GT.U32.AND P6, PT, R83.reuse, R158, PT ;  /* 0x0000009e5300720c */ /* 0x040fe40003fc4070 */
[----:B------:R-:W-:Y:S01]  /*1c30*/  ISETP.GT.U32.AND P0, PT, R83, R3, PT ;  /* 0x000000035300720c */ /* 0x000fe20003f04070 */
[----:B------:R-:W-:Y:S01]  /*1c40*/  FMUL R83, R105, c[0x0][0x188] ;  /* 0x0000620069537a20 */ /* 0x000fe20000400000 */
[C---:B------:R-:W-:Y:S02]  /*1c50*/  ISETP.GT.U32.AND.EX P1, PT, R84.reuse, RZ, PT, P1 ;  /* 0x000000ff5400720c */ /* 0x040fe40003f24110 */
[----:B------:R-:W-:-:S02]  /*1c60*/  ISETP.GT.U32.AND.EX P2, PT, R84, RZ, PT, P2 ;  /* 0x000000ff5400720c */ /* 0x000fc40003f44120 */
[----:B------:R-:W-:Y:S02]  /*1c70*/  FSEL R94, R94, -INF , !P4 ;  /* 0xff8000005e5e7808 */ /* 0x000fe40006000000 */
[----:B------:R-:W-:Y:S02]  /*1c80*/  IADD3 R84, P4, R73, 0x8, RZ ;  /* 0x0000000849547810 */ /* 0x000fe40007f9e0ff */
[----:B------:R-:W-:Y:S02]  /*1c90*/  FSEL R83, R83, -INF , !P1 ;  /* 0xff80000053537808 */ /* 0x000fe40004800000 */
[----:B------:R-:W-:Y:S02]  /*1ca0*/  ISETP.GT.U32.AND P1, PT, R84, R3, PT ;  /* 0x000000035400720c */ /* 0x000fe40003f24070 */
[----:B------:R-:W-:Y:S01]  /*1cb0*/  LOP3.LUT R84, R73, 0x29, RZ, 0xfc, !PT ;  /* 0x0000002949547812 */ /* 0x000fe200078efcff */
[----:B------:R-:W-:Y:S01]  /*1cc0*/  IMAD.X R86, RZ, RZ, R85, P4 ;  /* 0x000000ffff567224 */ /* 0x000fe200020e0655 */
[----:B------:R-:W-:-:S02]  /*1cd0*/  FSEL R93, R93, -INF , !P2 ;  /* 0xff8000005d5d7808 */ /* 0x000fc40005000000 */
[C---:B------:R-:W-:Y:S02]  /*1ce0*/  ISETP.GT.U32.AND.EX P5, PT, R85.reuse, RZ, PT, P5 ;  /* 0x000000ff5500720c */ /* 0x040fe40003fa4150 */
[C---:B------:R-:W-:Y:S02]  /*1cf0*/  ISETP.GT.U32.AND P2, PT, R84.reuse, R158, PT ;  /* 0x0000009e5400720c */ /* 0x040fe40003f44070 */
[C---:B------:R-:W-:Y:S02]  /*1d00*/  ISETP.GT.U32.AND.EX P3, PT, R85.reuse, RZ, PT, P3 ;  /* 0x000000ff5500720c */ /* 0x040fe40003f64130 */
[----:B------:R-:W-:Y:S02]  /*1d10*/  ISETP.GT.U32.AND.EX P6, PT, R85, RZ, PT, P6 ;  /* 0x000000ff5500720c */ /* 0x000fe40003fc4160 */
[----:B------:R-:W-:Y:S02]  /*1d20*/  ISETP.GT.U32.AND P4, PT, R84, R3, PT ;  /* 0x000000035400720c */ /* 0x000fe40003f84070 */
[----:B------:R-:W-:-:S02]  /*1d30*/  ISETP.GT.U32.AND.EX P1, PT, R86, RZ, PT, P1 ;  /* 0x000000ff5600720c */ /* 0x000fc40003f24110 */
[----:B------:R-:W-:Y:S02]  /*1d40*/  FSEL R92, R71, -INF , !P5 ;  /* 0xff800000475c7808 */ /* 0x000fe40006800000 */
[----:B------:R-:W-:Y:S02]  /*1d50*/  FSEL R84, R69, -INF , !P3 ;  /* 0xff80000045547808 */ /* 0x000fe40005800000 */
[----:B------:R-:W-:Y:S02]  /*1d60*/  FSEL R71, R62, -INF , !P6 ;  /* 0xff8000003e477808 */ /* 0x000fe40007000000 */
[----:B------:R-:W-:Y:S02]  /*1d70*/  ISETP.GT.U32.AND.EX P2, PT, R85, RZ, PT, P2 ;  /* 0x000000ff5500720c */ /* 0x000fe40003f44120 */
[C---:B------:R-:W-:Y:S02]  /*1d80*/  LOP3.LUT R69, R73.reuse, 0x31, RZ, 0xfc, !PT ;  /* 0x0000003149457812 */ /* 0x040fe400078efcff */
[----:B------:R-:W-:-:S02]  /*1d90*/  LOP3.LUT R62, R73, 0x38, RZ, 0xfc, !PT ;  /* 0x00000038493e7812 */ /* 0x000fc400078efcff */
[----:B------:R-:W-:Y:S02]  /*1da0*/  LOP3.LUT R86, R73, 0x30, RZ, 0xfc, !PT ;  /* 0x0000003049567812 */ /* 0x000fe400078efcff */
[----:B------:R-:W-:Y:S02]  /*1db0*/  FSEL R105, R88, -INF , !P1 ;  /* 0xff80000058697808 */ /* 0x000fe40004800000 */
[----:B------:R-:W-:Y:S02]  /*1dc0*/  FSEL R88, R63, -INF , !P2 ;  /* 0xff8000003f587808 */ /* 0x000fe40005000000 */
[-C--:B------:R-:W-:Y:S02]  /*1dd0*/  ISETP.GT.U32.AND P5, PT, R69, R158.reuse, PT ;  /* 0x0000009e4500720c */ /* 0x080fe40003fa4070 */
[-C--:B------:R-:W-:Y:S02]  /*1de0*/  ISETP.GT.U32.AND P2, PT, R62, R158.reuse, PT ;  /* 0x0000009e3e00720c */ /* 0x080fe40003f44070 */
[----:B------:R-:W-:-:S02]  /*1df0*/  ISETP.GT.U32.AND P1, PT, R86, R158, PT ;  /* 0x0000009e5600720c */ /* 0x000fc40003f24070 */
[C---:B------:R-:W-:Y:S02]  /*1e00*/  ISETP.GT.U32.AND.EX P5, PT, R85.reuse, RZ, PT, P5 ;  /* 0x000000ff5500720c */ /* 0x040fe40003fa4150 */
[C---:B------:R-:W-:Y:S01]  /*1e10*/  ISETP.GT.U32.AND.EX P2, PT, R85.reuse, RZ, PT, P2 ;  /* 0x000000ff5500720c */ /* 0x040fe20003f44120 */
[----:B------:R-:W-:Y:S01]  /*1e20*/  FMUL R63, R90, c[0x0][0x188] ;  /* 0x000062005a3f7a20 */ /* 0x000fe20000400000 */
[----:B------:R-:W-:Y:S02]  /*1e30*/  ISETP.GT.U32.AND.EX P1, PT, R85, RZ, PT, P1 ;  /* 0x000000ff5500720c */ /* 0x000fe40003f24110 */
[----:B------:R-:W-:Y:S02]  /*1e40*/  FSEL R90, R67, -INF , !P5 ;  /* 0xff800000435a7808 */ /* 0x000fe40006800000 */
[----:B------:R-:W-:Y:S02]  /*1e50*/  FSEL R89, R58, -INF , !P2 ;  /* 0xff8000003a597808 */ /* 0x000fe40005000000 */
[----:B------:R-:W-:-:S02]  /*1e60*/  ISETP.GT.U32.AND P6, PT, R69, R3, PT ;  /* 0x000000034500720c */ /* 0x000fc40003fc4070 */
[CC--:B------:R-:W-:Y:S02]  /*1e70*/  ISETP.GT.U32.AND P5, PT, R73.reuse, R3.reuse, PT ;  /* 0x000000034900720c */ /* 0x0c0fe40003fa4070 */
[-C--:B------:R-:W-:Y:S02]  /*1e80*/  ISETP.GE.U32.AND P2, PT, R73, R3.reuse, PT ;  /* 0x000000034900720c */ /* 0x080fe40003f46070 */
[----:B------:R-:W-:Y:S01]  /*1e90*/  FSEL R69, R66, -INF , !P1 ;  /* 0xff80000042457808 */ /* 0x000fe20004800000 */
[----:B------:R-:W-:Y:S01]  /*1ea0*/  FMUL R58, R76, c[0x0][0x188] ;  /* 0x000062004c3a7a20 */ /* 0x000fe20000400000 */
[----:B------:R-:W-:Y:S01]  /*1eb0*/  ISETP.GT.U32.AND P1, PT, R62, R3, PT ;  /* 0x000000033e00720c */ /* 0x000fe20003f24070 */
[----:B------:R-:W-:Y:S01]  /*1ec0*/  FMUL R62, R77, c[0x0][0x188] ;  /* 0x000062004d3e7a20 */ /* 0x000fe20000400000 */
[C---:B------:R-:W-:Y:S02]  /*1ed0*/  ISETP.GT.U32.AND.EX P5, PT, R85.reuse, RZ, PT, P5 ;  /* 0x000000ff5500720c */ /* 0x040fe40003fa4150 */
[----:B------:R-:W-:-:S02]  /*1ee0*/  ISETP.GE.U32.AND.EX P2, PT, R85, RZ, PT, P2 ;  /* 0x000000ff5500720c */ /* 0x000fc40003f46120 */
[----:B------:R-:W-:Y:S02]  /*1ef0*/  FSEL R58, R58, -INF , !P5 ;  /* 0xff8000003a3a7808 */ /* 0x000fe40006800000 */
[----:B------:R-:W-:Y:S02]  /*1f00*/  FSEL R63, R63, -INF , !P5 ;  /* 0xff8000003f3f7808 */ /* 0x000fe40006800000 */
[----:B------:R-:W-:Y:S02]  /*1f10*/  FSEL R62, R62, -INF , !P2 ;  /* 0xff8000003e3e7808 */ /* 0x000fe40005000000 */
[CC--:B------:R-:W-:Y:S02]  /*1f20*/  ISETP.GT.U32.AND P5, PT, R73.reuse, R158.reuse, PT ;  /* 0x0000009e4900720c */ /* 0x0c0fe40003fa4070 */
[----:B------:R-:W-:Y:S01]  /*1f30*/  ISETP.GE.U32.AND P2, PT, R73, R158, PT ;  /* 0x0000009e4900720c */ /* 0x000fe20003f46070 */
[----:B------:R-:W-:Y:S01]  /*1f40*/  FMUL R67, R78, c[0x0][0x188] ;  /* 0x000062004e437a20 */ /* 0x000fe20000400000 */
[----:B------:R-:W-:Y:S01]  /*1f50*/  ISETP.GT.U32.AND.EX P5, PT, R85, RZ, PT, P5 ;  /* 0x000000ff5500720c */ /* 0x000fe20003fa4150 */
[----:B------:R-:W-:Y:S01]  /*1f60*/  FMUL R66, R79, c[0x0][0x188] ;  /* 0x000062004f427a20 */ /* 0x000fe20000400000 */
[----:B------:R-:W-:-:S02]  /*1f70*/  ISETP.GE.U32.AND.EX P2, PT, R85, RZ, PT, P2 ;  /* 0x000000ff5500720c */ /* 0x000fc40003f46120 */
[----:B------:R-:W-:Y:S02]  /*1f80*/  LOP3.LUT R76, R73, 0x39, RZ, 0xfc, !PT ;  /* 0x00000039494c7812 */ /* 0x000fe400078efcff */
[----:B------:R-:W-:Y:S02]  /*1f90*/  FSEL R67, R67, -INF , !P5 ;  /* 0xff80000043437808 */ /* 0x000fe40006800000 */
[----:B------:R-:W-:Y:S02]  /*1fa0*/  FSEL R66, R66, -INF , !P2 ;  /* 0xff80000042427808 */ /* 0x000fe40005000000 */
[C---:B------:R-:W-:Y:S02]  /*1fb0*/  ISETP.GT.U32.AND P5, PT, R76.reuse, R158, PT ;  /* 0x0000009e4c00720c */ /* 0x040fe40003fa4070 */
[----:B------:R-:W-:Y:S02]  /*1fc0*/  ISETP.GT.U32.AND P2, PT, R76, R3, PT ;  /* 0x000000034c00720c */ /* 0x000fe40003f44070 */
[----:B------:R-:W-:-:S04]  /*1fd0*/  FMNMX R76, R67, R66, !PT ;  /* 0x00000042434c7209 */ /* 0x000fc80007800000 */
[----:B------:R-:W-:Y:S02]  /*1fe0*/  FMNMX R76, R63, R76, !PT ;  /* 0x0000004c3f4c7209 */ /* 0x000fe40007800000 */
[----:B------:R-:W-:Y:S02]  /*1ff0*/  LOP3.LUT R77, R73, 0x20, RZ, 0xfc, !PT ;  /* 0x00000020494d7812 */ /* 0x000fe400078efcff */
[----:B------:R-:W-:Y:S02]  /*2000*/  FMNMX R73, R151, R76, !PT ;  /* 0x0000004c97497209 */ /* 0x000fe40007800000 */
[----:B------:R-:W-:Y:S02]  /*2010*/  ISETP.GT.U32.AND.EX P5, PT, R85, RZ, PT, P5 ;  /* 0x000000ff5500720c */ /* 0x000fe40003fa4150 */
[----:B------:R-:W-:Y:S02]  /*2020*/  FMNMX R76, R72, R73, !PT ;  /* 0x00000049484c7209 */ /* 0x000fe40007800000 */
[----:B------:R-:W-:-:S02]  /*2030*/  FSEL R59, R59, -INF , !P5 ;  /* 0xff8000003b3b7808 */ /* 0x000fc40006800000 */
[----:B------:R-:W-:Y:S02]  /*2040*/  ISETP.GT.U32.AND P5, PT, R77, R158, PT ;  /* 0x0000009e4d00720c */ /* 0x000fe40003fa4070 */
[----:B------:R-:W-:Y:S02]  /*2050*/  FMNMX R73, R95, R76, !PT ;  /* 0x0000004c5f497209 */ /* 0x000fe40007800000 */
[----:B------:R-:W-:Y:S02]  /*2060*/  ISETP.GT.U32.AND.EX P5, PT, R85, RZ, PT, P5 ;  /* 0x000000ff5500720c */ /* 0x000fe40003fa4150 */
[----:B------:R-:W-:Y:S02]  /*2070*/  FMNMX R76, R94, R73, !PT ;  /* 0x000000495e4c7209 */ /* 0x000fe40007800000 */
[----:B------:R-:W-:Y:S02]  /*2080*/  FSEL R70, R70, -INF , !P5 ;  /* 0xff80000046467808 */ /* 0x000fe40006800000 */
[----:B------:R-:W-:-:S02]  /*2090*/  FMNMX R73, R93, R76, !PT ;  /* 0x0000004c5d497209 */ /* 0x000fc40007800000 */
[----:B------:R-:W-:Y:S02]  /*20a0*/  ISETP.GT.U32.AND P5, PT, R77, R3, PT ;  /* 0x000000034d00720c */ /* 0x000fe40003fa4070 */
[----:B------:R-:W-:Y:S02]  /*20b0*/  FMNMX R76, R58, R62, !PT ;  /* 0x0000003e3a4c7209 */ /* 0x000fe40007800000 */
[----:B------:R-:W-:Y:S02]  /*20c0*/  FMNMX R77, R70, R73, !PT ;  /* 0x00000049464d7209 */ /* 0x000fe40007800000 */
[----:B------:R-:W-:Y:S02]  /*20d0*/  FMNMX R73, R105, R76, !PT ;  /* 0x0000004c69497209 */ /* 0x000fe40007800000 */
[----:B------:R-:W-:Y:S02]  /*20e0*/  FMNMX R76, R92, R77, !PT ;  /* 0x0000004d5c4c7209 */ /* 0x000fe40007800000 */
[----:B------:R-:W-:-:S02]  /*20f0*/  FMNMX R73, R74, R73, !PT ;  /* 0x000000494a497209 */ /* 0x000fc40007800000 */
[----:B------:R-:W-:Y:S02]  /*2100*/  FMNMX R77, R71, R76, !PT ;  /* 0x0000004c474d7209 */ /* 0x000fe40007800000 */
[----:B------:R-:W-:Y:S02]  /*2110*/  FMNMX R76, R82, R73, !PT ;  /* 0x00000049524c7209 */ /* 0x000fe40007800000 */
[----:B------:R-:W-:Y:S02]  /*2120*/  FMNMX R78, R88, R77, !PT ;  /* 0x0000004d584e7209 */ /* 0x000fe40007800000 */
[----:B------:R-:W-:Y:S02]  /*2130*/  FMNMX R73, R81, R76, !PT ;  /* 0x0000004c51497209 */ /* 0x000fe40007800000 */
[----:B------:R-:W-:Y:S02]  /*2140*/  FMNMX R77, R69, R78, !PT ;  /* 0x0000004e454d7209 */ /* 0x000fe40007800000 */
[----:B------:R-:W-:-:S02]  /*2150*/  ISETP.GT.U32.AND.EX P5, PT, R85, RZ, PT, P5 ;  /* 0x000000ff5500720c */ /* 0x000fc40003fa4150 */
[----:B------:R-:W-:Y:S02]  /*2160*/  FMNMX R78, R90, R77, !PT ;  /* 0x0000004d5a4e7209 */ /* 0x000fe40007800000 */
[----:B------:R-:W-:Y:S02]  /*2170*/  FMNMX R76, R80, R73, !PT ;  /* 0x00000049504c7209 */ /* 0x000fe40007800000 */
[----:B------:R-:W-:Y:S01]  /*2180*/  FMNMX R78, R89, R78, !PT ;  /* 0x0000004e594e7209 */ /* 0x000fe20007800000 */
[----:B------:R-:W-:Y:S01]  /*2190*/  FMUL R96, R60, c[0x0][0x188] ;  /* 0x000062003c607a20 */ /* 0x000fe20000400000 */
[----:B------:R-:W-:Y:S02]  /*21a0*/  FSEL R98, R68, -INF , !P5 ;  /* 0xff80000044627808 */ /* 0x000fe40006800000 */
[----:B------:R-:W-:Y:S02]  /*21b0*/  FMNMX R73, R83, R76, !PT ;  /* 0x0000004c53497209 */ /* 0x000fe40007800000 */
[----:B------:R-:W-:-:S02]  /*21c0*/  FMNMX R60, R59, R78, !PT ;  /* 0x0000004e3b3c7209 */ /* 0x000fc40007800000 */
[----:B------:R-:W-:Y:S02]  /*21d0*/  ISETP.GT.U32.AND.EX P0, PT, R85, RZ, PT, P0 ;  /* 0x000000ff5500720c */ /* 0x000fe40003f04100 */
[----:B------:R-:W-:Y:S01]  /*21e0*/  FMNMX R73, R98, R73, !PT ;  /* 0x0000004962497209 */ /* 0x000fe20007800000 */
[----:B------:R-:W-:Y:S01]  /*21f0*/  FMUL R97, R61, c[0x0][0x188] ;  /* 0x000062003d617a20 */ /* 0x000fe20000400000 */
[----:B------:R-:W-:Y:S01]  /*2200*/  ISETP.GT.U32.AND P3, PT, R86, R3, PT ;  /* 0x000000035600720c */ /* 0x000fe20003f64070 */
[----:B------:R-:W0:Y:S01]  /*2210*/  SHFL.BFLY PT, R61, R60, 0x2, 0x1f ;  /* 0x0c401f003c3d7f89 */ /* 0x000e2200000e0000 */
[----:B------:R-:W-:Y:S02]  /*2220*/  ISETP.GT.U32.AND.EX P4, PT, R85, RZ, PT, P4 ;  /* 0x000000ff5500720c */ /* 0x000fe40003f84140 */
[----:B------:R-:W-:Y:S02]  /*2230*/  FSEL R96, R96, -INF , !P0 ;  /* 0xff80000060607808 */ /* 0x000fe40004000000 */
[----:B------:R-:W-:-:S02]  /*2240*/  FMNMX R73, R84, R73, !PT ;  /* 0x0000004954497209 */ /* 0x000fc40007800000 */
[----:B------:R-:W-:Y:S02]  /*2250*/  ISETP.GT.U32.AND.EX P3, PT, R85, RZ, PT, P3 ;  /* 0x000000ff5500720c */ /* 0x000fe40003f64130 */
[----:B------:R-:W-:Y:S02]  /*2260*/  FSEL R97, R97, -INF , !P4 ;  /* 0xff80000061617808 */ /* 0x000fe40006000000 */
[----:B------:R-:W-:Y:S02]  /*2270*/  FMNMX R68, R96, R73, !PT ;  /* 0x0000004960447209 */ /* 0x000fe40007800000 */
        /* <DEDUP_REMOVED lines=9> */
[----:B------:R-:W-:Y:S02]  /*2310*/  FSEL R91, R57, -INF , !P2 ;  /* 0xff800000395b7808 */ /* 0x000fe40005000000 */
[----:B------:R-:W-:Y:S02]  /*2320*/  FMNMX R56, R85, R56, !PT ;  /* 0x0000003855387209 */ /* 0x000fe40007800000 */
[----:B0-----:R-:W-:Y:S02]  /*2330*/  FMNMX R61, R60, R61, !PT ;  /* 0x0000003d3c3d7209 */ /* 0x001fe40007800000 */
[----:B------:R-:W-:-:S05]  /*2340*/  FMNMX R60, R91, R56, !PT ;  /* 0x000000385b3c7209 */ /* 0x000fca0007800000 */
[----:B------:R-:W0:Y:S04]  /*2350*/  SHFL.BFLY PT, R57, R60, 0x2, 0x1f ;  /* 0x0c401f003c397f89 */ /* 0x000e2800000e0000 */
[----:B------:R-:W-:Y:S01]  /*2360*/  SHFL.BFLY PT, R56, R61, 0x1, 0x1f ;  /* 0x0c201f003d387f89 */ /* 0x000fe200000e0000 */
[----:B0-----:R-:W-:-:S05]  /*2370*/  FMNMX R57, R60, R57, !PT ;  /* 0x000000393c397209 */ /* 0x001fca0007800000 */
[----:B------:R-:W0:Y:S04]  /*2380*/  SHFL.BFLY PT, R64, R57, 0x1, 0x1f ;  /* 0x0c201f0039407f89 */ /* 0x000e2800000e0000 */
[----:B---3--:R-:W-:Y:S04]  /*2390*/  STS.U16 [R0+0x1000], R100 ;  /* 0x0010006400007388 */ /* 0x008fe80000000400 */
[----:B--2---:R-:W-:Y:S04]  /*23a0*/  STS.U16 [R0+0x1400], R75 ;  /* 0x0014004b00007388 */ /* 0x004fe80000000400 */
[----:B------:R1:W-:Y:S04]  /*23b0*/  STS.U16 [R0+0x1800], R102 ;  /* 0x0018006600007388 */ /* 0x0003e80000000400 */
[----:B------:R2:W-:Y:S04]  /*23c0*/  STS.U16 [R0+0x1c00], R103 ;  /* 0x001c006700007388 */ /* 0x0005e80000000400 */
[----:B-----5:R-:W-:Y:S04]  /*23d0*/  STS.U16 [R159+0x1100], R150 ;  /* 0x001100969f007388 */ /* 0x020fe80000000400 */
[----:B------:R-:W-:Y:S04]  /*23e0*/  STS.U16 [R159+0x1500], R149 ;  /* 0x001500959f007388 */ /* 0x000fe80000000400 */
[----:B------:R-:W-:Y:S04]  /*23f0*/  STS.U16 [R159+0x1900], R148 ;  /* 0x001900949f007388 */ /* 0x000fe80000000400 */
[----:B------:R-:W-:Y:S04]  /*2400*/  STS.U16 [R159+0x1d00], R144 ;  /* 0x001d00909f007388 */ /* 0x000fe80000000400 */
[----:B------:R-:W-:Y:S04]  /*2410*/  STS.U16 [R157+0x1200], R109 ;  /* 0x0012006d9d007388 */ /* 0x000fe80000000400 */
[----:B------:R-:W-:Y:S04]  /*2420*/  STS.U16 [R157+0x1600], R110 ;  /* 0x0016006e9d007388 */ /* 0x000fe80000000400 */
[----:B------:R-:W-:Y:S04]  /*2430*/  STS.U16 [R157+0x1a00], R111 ;  /* 0x001a006f9d007388 */ /* 0x000fe80000000400 */
[----:B------:R-:W-:Y:S01]  /*2440*/  STS.U16 [R157+0x1e00], R145 ;  /* 0x001e00919d007388 */ /* 0x000fe20000000400 */
[----:B0-----:R-:W-:-:S03]  /*2450*/  FMNMX R57, R57, R64, !PT ;  /* 0x0000004039397209 */ /* 0x001fc60007800000 */
[----:B------:R0:W-:Y:S04]  /*2460*/  STS.U16 [R156+0x1300], R101 ;  /* 0x001300659c007388 */ /* 0x0001e80000000400 */
[----:B------:R3:W-:Y:S04]  /*2470*/  STS.U16 [R156+0x1700], R108 ;  /* 0x0017006c9c007388 */ /* 0x0007e80000000400 */
[----:B------:R-:W-:Y:S04]  /*2480*/  STS.U16 [R156+0x1b00], R146 ;  /* 0x001b00929c007388 */ /* 0x000fe80000000400 */
[----:B------:R-:W-:Y:S01]  /*2490*/  STS.U16 [R156+0x1f00], R147 ;  /* 0x001f00939c007388 */ /* 0x000fe20000000400 */
[----:B------:R-:W-:-:S02]  /*24a0*/  FMNMX R56, R61, R56, !PT ;  /* 0x000000383d387209 */ /* 0x000fc40007800000 */
[----:B------:R-:W-:Y:S02]  /*24b0*/  FMNMX R57, R57, R120, !PT ;  /* 0x0000007839397209 */ /* 0x000fe40007800000 */
[----:B------:R-:W-:-:S03]  /*24c0*/  FMNMX R56, R56, R7, !PT ;  /* 0x0000000738387209 */ /* 0x000fc60007800000 */
[----:B------:R-:W-:Y:S02]  /*24d0*/  FADD R58, R58, -R57 ;  /* 0x800000393a3a7221 */ /* 0x000fe40000000000 */
[--C-:B------:R-:W-:Y:S02]  /*24e0*/  FADD R63, R63, -R56.reuse ;  /* 0x800000383f3f7221 */ /* 0x100fe40000000000 */
[----:B------:R-:W-:Y:S02]  /*24f0*/  FMUL R58, R58, 1.4426950216293334961 ;  /* 0x3fb8aa3b3a3a7820 */ /* 0x000fe40000400000 */
[--C-:B------:R-:W-:Y:S02]  /*2500*/  FADD R67, R67, -R56.reuse ;  /* 0x8000003843437221 */ /* 0x100fe40000000000 */
[----:B------:R-:W-:Y:S01]  /*2510*/  FADD R66, R66, -R56 ;  /* 0x8000003842427221 */ /* 0x000fe20000000000 */
[----:B------:R4:W-:Y:S01]  /*2520*/  MUFU.EX2 R106, R58 ;  /* 0x0000003a006a7308 */ /* 0x0009e20000000800 */
[----:B------:R-:W-:-:S02]  /*2530*/  FMUL R63, R63, 1.4426950216293334961 ;  /* 0x3fb8aa3b3f3f7820 */ /* 0x000fc40000400000 */
[----:B------:R-:W-:Y:S02]  /*2540*/  FADD R62, R62, -R57 ;  /* 0x800000393e3e7221 */ /* 0x000fe40000000000 */
[----:B------:R-:W-:Y:S02]  /*2550*/  FADD R7, -R56, R7 ;  /* 0x0000000738077221 */ /* 0x000fe40000000100 */
[----:B------:R-:W-:Y:S02]  /*2560*/  FMUL R67, R67, 1.4426950216293334961 ;  /* 0x3fb8aa3b43437820 */ /* 0x000fe40000400000 */
[----:B----4-:R-:W-:Y:S02]  /*2570*/  FADD R58, -R57, R120 ;  /* 0x00000078393a7221 */ /* 0x010fe40000000100 */
[----:B------:R-:W-:Y:S01]  /*2580*/  FMUL R66, R66, 1.4426950216293334961 ;  /* 0x3fb8aa3b42427820 */ /* 0x000fe20000400000 */
[----:B------:R4:W-:Y:S01]  /*2590*/  MUFU.EX2 R104, R63 ;  /* 0x0000003f00687308 */ /* 0x0009e20000000800 */
[----:B------:R-:W-:Y:S01]  /*25a0*/  FMUL R107, R62, 1.4426950216293334961 ;  /* 0x3fb8aa3b3e6b7820 */ /* 0x000fe20000400000 */
[----:B------:R-:W-:Y:S01]  /*25b0*/  BAR.SYNC.DEFER_BLOCKING 0x0 ;  /* 0x0000000000007b1d */ /* 0x000fe20000010000 */
[----:B------:R-:W-:-:S02]  /*25c0*/  FMUL R7, R7, 1.4426950216293334961 ;  /* 0x3fb8aa3b07077820 */ /* 0x000fc40000400000 */
[----:B------:R-:W-:-:S03]  /*25d0*/  FMUL R58, R58, 1.4426950216293334961 ;  /* 0x3fb8aa3b3a3a7820 */ /* 0x000fc60000400000 */
[----:B-1----:R-:W-:Y:S01]  /*25e0*/  MUFU.EX2 R102, R67 ;  /* 0x0000004300667308 */ /* 0x002fe20000000800 */
[----:B------:R-:W-:Y:S02]  /*25f0*/  FADD R151, R151, -R56 ;  /* 0x8000003897977221 */ /* 0x000fe40000000000 */
[----:B------:R-:W-:-:S05]  /*2600*/  FADD R74, R74, -R57 ;  /* 0x800000394a4a7221 */ /* 0x000fca0000000000 */
[----:B--2---:R1:W-:Y:S01]  /*2610*/  MUFU.EX2 R103, R66 ;  /* 0x0000004200677308 */ /* 0x0043e20000000800 */
[----:B------:R-:W-:Y:S01]  /*2620*/  FADD R105, R105, -R57 ;  /* 0x8000003969697221 */ /* 0x000fe20000000000 */
[----:B----4-:R-:W2:Y:S06]  /*2630*/  LDSM.16.M88.4 R60, [R5+0x1000] ;  /* 0x00100000053c783b */ /* 0x010eac0000000200 */
[----:B------:R-:W4:Y:S01]  /*2640*/  MUFU.EX2 R7, R7 ;  /* 0x0000000700077308 */ /* 0x000f220000000800 */
[----:B-1----:R-:W1:Y:S07]  /*2650*/  LDSM.16.M88.4 R64, [R5+0x1400] ;  /* 0x001400000540783b */ /* 0x002e6e0000000200 */
[----:B------:R-:W5:Y:S01]  /*2660*/  MUFU.EX2 R58, R58 ;  /* 0x0000003a003a7308 */ /* 0x000f620000000800 */
[----:B------:R-:W-:-:S02]  /*2670*/  FMUL R99, R151, 1.4426950216293334961 ;  /* 0x3fb8aa3b97637820 */ /* 0x000fc40000400000 */
[----:B0-----:R-:W-:Y:S02]  /*2680*/  FMUL R101, R74, 1.4426950216293334961 ;  /* 0x3fb8aa3b4a657820 */ /* 0x001fe40000400000 */
[----:B------:R-:W-:-:S03]  /*2690*/  FMUL R105, R105, 1.4426950216293334961 ;  /* 0x3fb8aa3b69697820 */ /* 0x000fc60000400000 */
[----:B------:R-:W0:Y:S01]  /*26a0*/  MUFU.EX2 R99, R99 ;  /* 0x0000006300637308 */ /* 0x000e220000000800 */
[C---:B----4-:R-:W-:Y:S02]  /*26b0*/  FMUL R78, R7.reuse, R54 ;  /* 0x00000036074e7220 */ /* 0x050fe40000400000 */
[----:B------:R-:W-:-:S05]  /*26c0*/  FMUL R79, R7, R55 ;  /* 0x00000037074f7220 */ /* 0x000fca0000400000 */
[----:B------:R-:W4:Y:S01]  /*26d0*/  MUFU.EX2 R107, R107 ;  /* 0x0000006b006b7308 */ /* 0x000f220000000800 */
[C---:B-----5:R-:W-:Y:S02]  /*26e0*/  FMUL R76, R58.reuse, R52 ;  /* 0x000000343a4c7220 */ /* 0x060fe40000400000 */
[----:B------:R-:W-:-:S05]  /*26f0*/  FMUL R77, R58, R53 ;  /* 0x000000353a4d7220 */ /* 0x000fca0000400000 */
[----:B---3--:R-:W-:Y:S01]  /*2700*/  MUFU.EX2 R108, R105 ;  /* 0x00000069006c7308 */ /* 0x008fe20000000800 */
[----:B------:R-:W-:-:S07]  /*2710*/  FMUL R54, R7, R50 ;  /* 0x0000003207367220 */ /* 0x000fce0000400000 */
[----:B------:R-:W3:Y:S01]  /*2720*/  MUFU.EX2 R101, R101 ;  /* 0x0000006500657308 */ /* 0x000ee20000000800 */
[----:B------:R-:W-:Y:S02]  /*2730*/  FMUL R55, R7, R51 ;  /* 0x0000003307377220 */ /* 0x000fe40000400000 */
[C---:B------:R-:W-:Y:S02]  /*2740*/  FMUL R52, R58.reuse, R48 ;  /* 0x000000303a347220 */ /* 0x040fe40000400000 */
[----:B------:R-:W-:Y:S02]  /*2750*/  FMUL R53, R58, R49 ;  /* 0x000000313a357220 */ /* 0x000fe40000400000 */
[----:B------:R-:W5:Y:S01]  /*2760*/  LDSM.16.M88.4 R48, [R5+0x1800] ;  /* 0x001800000530783b */ /* 0x000f620000000200 */
[--C-:B------:R-:W-:Y:S01]  /*2770*/  FADD R68, R72, -R56.reuse ;  /* 0x8000003848447221 */ /* 0x100fe20000000000 */
[----:B------:R-:W-:Y:S02]  /*2780*/  F2FP.PACK_AB R73, R103, R102 ;  /* 0x000000666749723e */ /* 0x000fe400000000ff */
[----:B0-----:R-:W-:Y:S01]  /*2790*/  F2FP.PACK_AB R75, R99, R104 ;  /* 0x00000068634b723e */ /* 0x001fe200000000ff */
[----:B------:R-:W-:Y:S01]  /*27a0*/  FMUL R68, R68, 1.4426950216293334961 ;  /* 0x3fb8aa3b44447820 */ /* 0x000fe20000400000 */
[----:B----4-:R-:W-:Y:S01]  /*27b0*/  F2FP.PACK_AB R72, R107, R106 ;  /* 0x0000006a6b48723e */ /* 0x010fe200000000ff */
[--C-:B------:R-:W-:Y:S01]  /*27c0*/  FADD R70, R70, -R56.reuse ;  /* 0x8000003846467221 */ /* 0x100fe20000000000 */
[----:B---3--:R-:W-:Y:S01]  /*27d0*/  F2FP.PACK_AB R74, R101, R108 ;  /* 0x0000006c654a723e */ /* 0x008fe200000000ff */
[--C-:B------:R-:W-:Y:S01]  /*27e0*/  FADD R71, R71, -R56.reuse ;  /* 0x8000003847477221 */ /* 0x100fe20000000000 */
[----:B------:R0:W3:Y:S01]  /*27f0*/  MUFU.EX2 R100, R68 ;  /* 0x0000004400647308 */ /* 0x0000e20000000800 */
[----:B------:R-:W-:-:S02]  /*2800*/  FADD R95, R95, -R56 ;  /* 0x800000385f5f7221 */ /* 0x000fc40000000000 */
[--C-:B------:R-:W-:Y:S02]  /*2810*/  FADD R94, R94, -R56.reuse ;  /* 0x800000385e5e7221 */ /* 0x100fe40000000000 */
[--C-:B------:R-:W-:Y:S02]  /*2820*/  FADD R93, R93, -R56.reuse ;  /* 0x800000385d5d7221 */ /* 0x100fe40000000000 */
[--C-:B------:R-:W-:Y:S02]  /*2830*/  FADD R92, R92, -R56.reuse ;  /* 0x800000385c5c7221 */ /* 0x100fe40000000000 */
[----:B------:R-:W-:Y:S02]  /*2840*/  FADD R88, R88, -R56 ;  /* 0x8000003858587221 */ /* 0x000fe40000000000 */
[----:B0-----:R-:W-:Y:S01]  /*2850*/  FMUL R68, R58, R44 ;  /* 0x0000002c3a447220 */ /* 0x001fe20000400000 */
[----:B--2---:R-:W-:Y:S01]  /*2860*/  HMMA.16816.F32 R76, R72, R60, R76 ;  /* 0x0000003c484c723c */ /* 0x004fe2000000184c */
[----:B------:R-:W-:-:S02]  /*2870*/  FMUL R70, R70, 1.4426950216293334961 ;  /* 0x3fb8aa3b46467820 */ /* 0x000fc40000400000 */
[----:B------:R-:W-:Y:S02]  /*2880*/  FMUL R71, R71, 1.4426950216293334961 ;  /* 0x3fb8aa3b47477820 */ /* 0x000fe40000400000 */
[--C-:B------:R-:W-:Y:S02]  /*2890*/  FADD R69, R69, -R56.reuse ;  /* 0x8000003845457221 */ /* 0x100fe40000000000 */
[----:B------:R-:W-:Y:S02]  /*28a0*/  FADD R44, R59, -R56 ;  /* 0x800000383b2c7221 */ /* 0x000fe40000000000 */
[----:B------:R-:W-:Y:S02]  /*28b0*/  FMUL R61, R95, 1.4426950216293334961 ;  /* 0x3fb8aa3b5f3d7820 */ /* 0x000fe40000400000 */
[----:B------:R-:W-:Y:S01]  /*28c0*/  FMUL R60, R93, 1.4426950216293334961 ;  /* 0x3fb8aa3b5d3c7820 */ /* 0x000fe20000400000 */
[----:B-1----:R-:W-:Y:S01]  /*28d0*/  HMMA.16816.F32 R52, R72, R64, R52 ;  /* 0x000000404834723c */ /* 0x002fe20000001834 */
[----:B------:R-:W-:-:S02]  /*28e0*/  FMUL R105, R94, 1.4426950216293334961 ;  /* 0x3fb8aa3b5e697820 */ /* 0x000fc40000400000 */
[----:B------:R-:W-:Y:S01]  /*28f0*/  FMUL R95, R92, 1.4426950216293334961 ;  /* 0x3fb8aa3b5c5f7820 */ /* 0x000fe20000400000 */
[----:B------:R0:W-:Y:S01]  /*2900*/  MUFU.EX2 R94, R70 ;  /* 0x00000046005e7308 */ /* 0x0001e20000000800 */
[----:B------:R-:W-:Y:S02]  /*2910*/  FMUL R93, R88, 1.4426950216293334961 ;  /* 0x3fb8aa3b585d7820 */ /* 0x000fe40000400000 */
[----:B------:R-:W-:Y:S02]  /*2920*/  FMUL R88, R69, 1.4426950216293334961 ;  /* 0x3fb8aa3b45587820 */ /* 0x000fe40000400000 */
[----:B------:R-:W-:Y:S02]  /*2930*/  FMUL R69, R58, R45 ;  /* 0x0000002d3a457220 */ /* 0x000fe40000400000 */
[----:B------:R-:W-:Y:S01]  /*2940*/  FMUL R65, R44, 1.4426950216293334961 ;  /* 0x3fb8aa3b2c417820 */ /* 0x000fe20000400000 */
[----:B------:R1:W-:Y:S01]  /*2950*/  MUFU.EX2 R92, R71 ;  /* 0x00000047005c7308 */ /* 0x0003e20000000800 */
[----:B0-----:R-:W-:-:S02]  /*2960*/  FMUL R70, R7, R46 ;  /* 0x0000002e07467220 */ /* 0x001fc40000400000 */
[----:B-1----:R-:W-:Y:S02]  /*2970*/  FMUL R71, R7, R47 ;  /* 0x0000002f07477220 */ /* 0x002fe40000400000 */
[----:B------:R-:W0:Y:S01]  /*2980*/  LDSM.16.M88.4 R44, [R5+0x1c00] ;  /* 0x001c0000052c783b */ /* 0x000e220000000200 */
[--C-:B------:R-:W-:Y:S02]  /*2990*/  FADD R82, R82, -R57.reuse ;  /* 0x8000003952527221 */ /* 0x100fe40000000000 */
[--C-:B------:R-:W-:Y:S02]  /*29a0*/  FADD R90, R90, -R56.reuse ;  /* 0x800000385a5a7221 */ /* 0x100fe40000000000 */
[----:B------:R-:W-:Y:S02]  /*29b0*/  FADD R81, R81, -R57 ;  /* 0x8000003951517221 */ /* 0x000fe40000000000 */
[----:B------:R-:W-:Y:S02]  /*29c0*/  FADD R64, R89, -R56 ;  /* 0x8000003859407221 */ /* 0x000fe40000000000 */
[----:B------:R-:W-:Y:S01]  /*29d0*/  FMUL R82, R82, 1.4426950216293334961 ;  /* 0x3fb8aa3b52527820 */ /* 0x000fe20000400000 */
[----:B-----5:R-:W-:Y:S01]  /*29e0*/  HMMA.16816.F32 R68, R72, R48, R68 ;  /* 0x000000304844723c */ /* 0x020fe20000001844 */
[----:B------:R-:W-:Y:S01]  /*29f0*/  FMUL R90, R90, 1.4426950216293334961 ;  /* 0x3fb8aa3b5a5a7820 */ /* 0x000fe20000400000 */
[----:B------:R-:W-:Y:S01]  /*2a00*/  MUFU.EX2 R61, R61 ;  /* 0x0000003d003d7308 */ /* 0x000fe20000000800 */
[----:B------:R-:W-:-:S02]  /*2a10*/  FMUL R64, R64, 1.4426950216293334961 ;  /* 0x3fb8aa3b40407820 */ /* 0x000fc40000400000 */
[----:B------:R-:W-:Y:S02]  /*2a20*/  FADD R103, R102, R103 ;  /* 0x0000006766677221 */ /* 0x000fe40000000000 */
[----:B------:R-:W-:Y:S02]  /*2a30*/  FMUL R49, R81, 1.4426950216293334961 ;  /* 0x3fb8aa3b51317820 */ /* 0x000fe40000400000 */
[--C-:B------:R-:W-:Y:S01]  /*2a40*/  FADD R48, R80, -R57.reuse ;  /* 0x8000003950307221 */ /* 0x100fe20000000000 */
[----:B------:R-:W1:Y:S01]  /*2a50*/  MUFU.EX2 R81, R82 ;  /* 0x0000005200517308 */ /* 0x000e620000000800 */
[----:B------:R-:W-:Y:S02]  /*2a60*/  FADD R83, R83, -R57 ;  /* 0x8000003953537221 */ /* 0x000fe40000000000 */
[----:B------:R-:W-:Y:S02]  /*2a70*/  FADD R107, R106, R107 ;  /* 0x0000006b6a6b7221 */ /* 0x000fe40000000000 */
[----:B------:R-:W-:-:S03]  /*2a80*/  FADD R104, R104, R103 ;  /* 0x0000006768687221 */ /* 0x000fc60000000000 */
[----:B------:R-:W-:Y:S01]  /*2a90*/  MUFU.EX2 R89, R90 ;  /* 0x0000005a00597308 */ /* 0x000fe20000000800 */
[----:B------:R-:W-:Y:S02]  /*2aa0*/  FADD R108, R108, R107 ;  /* 0x0000006b6c6c7221 */ /* 0x000fe40000000000 */
[----:B------:R-:W-:-:S05]  /*2ab0*/  FADD R99, R99, R104 ;  /* 0x0000006863637221 */ /* 0x000fca0000000000 */
[----:B------:R2:W-:Y:S01]  /*2ac0*/  MUFU.EX2 R59, R64 ;  /* 0x00000040003b7308 */ /* 0x0005e20000000800 */
[----:B------:R-:W-:-:S07]  /*2ad0*/  FADD R98, R98, -R57 ;  /* 0x8000003962627221 */ /* 0x000fce0000000000 */
[----:B------:R4:W-:Y:S01]  /*2ae0*/  MUFU.EX2 R90, R65 ;  /* 0x00000041005a7308 */ /* 0x0009e20000000800 */
[----:B--2---:R-:W-:-:S07]  /*2af0*/  FMUL R64, R48, 1.4426950216293334961 ;  /* 0x3fb8aa3b30407820 */ /* 0x004fce0000400000 */
[----:B------:R-:W-:Y:S01]  /*2b00*/  MUFU.EX2 R105, R105 ;  /* 0x0000006900697308 */ /* 0x000fe20000000800 */
[----:B----4-:R-:W-:-:S07]  /*2b10*/  FMUL R65, R83, 1.4426950216293334961 ;  /* 0x3fb8aa3b53417820 */ /* 0x010fce0000400000 */
[----:B------:R-:W-:Y:S01]  /*2b20*/  MUFU.EX2 R60, R60 ;  /* 0x0000003c003c7308 */ /* 0x000fe20000000800 */
[----:B------:R-:W-:-:S07]  /*2b30*/  FMUL R42, R7, R42 ;  /* 0x0000002a072a7220 */ /* 0x000fce0000400000 */
[----:B------:R2:W4:Y:S01]  /*2b40*/  MUFU.EX2 R80, R49 ;  /* 0x0000003100507308 */ /* 0x0005220000000800 */
[----:B------:R-:W-:Y:S02]  /*2b50*/  FMUL R43, R7, R43 ;  /* 0x0000002b072b7220 */ /* 0x000fe40000400000 */
[C---:B------:R-:W-:Y:S02]  /*2b60*/  FMUL R40, R58.reuse, R40 ;  /* 0x000000283a287220 */ /* 0x040fe40000400000 */
[----:B------:R-:W-:-:S03]  /*2b70*/  FMUL R41, R58, R41 ;  /* 0x000000293a297220 */ /* 0x000fc60000400000 */
[----:B------:R-:W-:Y:S01]  /*2b80*/  MUFU.EX2 R64, R64 ;  /* 0x0000004000407308 */ /* 0x000fe20000000800 */
[----:B------:R-:W-:Y:S02]  /*2b90*/  FADD R108, R101, R108 ;  /* 0x0000006c656c7221 */ /* 0x000fe40000000000 */
[----:B---3--:R-:W-:Y:S02]  /*2ba0*/  FADD R82, R100, R99 ;  /* 0x0000006364527221 */ /* 0x008fe40000000000 */
[----:B------:R-:W-:-:S03]  /*2bb0*/  FMUL R48, R98, 1.4426950216293334961 ;  /* 0x3fb8aa3b62307820 */ /* 0x000fc60000400000 */
[----:B------:R-:W3:Y:S01]  /*2bc0*/  MUFU.EX2 R65, R65 ;  /* 0x0000004100417308 */ /* 0x000ee20000000800 */
[--C-:B------:R-:W-:Y:S02]  /*2bd0*/  FADD R84, R84, -R57.reuse ;  /* 0x8000003954547221 */ /* 0x100fe40000000000 */
[----:B-1----:R-:W-:Y:S02]  /*2be0*/  FADD R83, R81, R108 ;  /* 0x0000006c51537221 */ /* 0x002fe40000000000 */
[----:B------:R-:W-:Y:S01]  /*2bf0*/  FADD R82, R61, R82 ;  /* 0x000000523d527221 */ /* 0x000fe20000000000 */
[----:B0-----:R-:W-:Y:S01]  /*2c00*/  HMMA.16816.F32 R72, R72, R44, R40 ;  /* 0x0000002c4848723c */ /* 0x001fe20000001828 */
[----:B--2---:R-:W-:Y:S01]  /*2c10*/  FMUL R49, R84, 1.4426950216293334961 ;  /* 0x3fb8aa3b54317820 */ /* 0x004fe20000400000 */
[----:B------:R-:W0:Y:S01]  /*2c20*/  MUFU.EX2 R48, R48 ;  /* 0x0000003000307308 */ /* 0x000e220000000800 */
[--C-:B------:R-:W-:Y:S02]  /*2c30*/  FADD R96, R96, -R57.reuse ;  /* 0x8000003960607221 */ /* 0x100fe40000000000 */
[----:B------:R-:W-:-:S02]  /*2c40*/  FADD R97, R97, -R57 ;  /* 0x8000003961617221 */ /* 0x000fc40000000000 */
[----:B------:R-:W-:Y:S01]  /*2c50*/  F2FP.PACK_AB R41, R61, R100 ;  /* 0x000000643d29723e */ /* 0x000fe200000000ff */
[----:B----4-:R-:W-:Y:S01]  /*2c60*/  FADD R61, R80, R83 ;  /* 0x00000053503d7221 */ /* 0x010fe20000000000 */
[----:B------:R-:W-:Y:S01]  /*2c70*/  F2FP.PACK_AB R43, R60, R105 ;  /* 0x000000693c2b723e */ /* 0x000fe200000000ff */
[----:B------:R-:W-:Y:S01]  /*2c80*/  FADD R105, R105, R82 ;  /* 0x0000005269697221 */ /* 0x000fe20000000000 */
[----:B------:R-:W-:Y:S01]  /*2c90*/  F2FP.PACK_AB R40, R80, R81 ;  /* 0x000000515028723e */ /* 0x000fe200000000ff */
[----:B------:R-:W1:Y:S01]  /*2ca0*/  MUFU.EX2 R95, R95 ;  /* 0x0000005f005f7308 */ /* 0x000e620000000800 */
[----:B------:R-:W2:Y:S01]  /*2cb0*/  LDSM.16.M88.4 R80, [R161+0x1000] ;  /* 0x00100000a150783b */ /* 0x000ea20000000200 */
[----:B------:R-:W-:Y:S01]  /*2cc0*/  FMUL R96, R96, 1.4426950216293334961 ;  /* 0x3fb8aa3b60607820 */ /* 0x000fe20000400000 */
[----:B---3--:R-:W-:Y:S01]  /*2cd0*/  F2FP.PACK_AB R42, R65, R64 ;  /* 0x00000040412a723e */ /* 0x008fe200000000ff */
[----:B------:R-:W-:Y:S02]  /*2ce0*/  FADD R87, R87, -R57 ;  /* 0x8000003957577221 */ /* 0x000fe40000000000 */
[----:B------:R-:W-:-:S02]  /*2cf0*/  FMUL R45, R97, 1.4426950216293334961 ;  /* 0x3fb8aa3b612d7820 */ /* 0x000fc40000400000 */
[----:B------:R-:W3:Y:S01]  /*2d00*/  MUFU.EX2 R49, R49 ;  /* 0x0000003100317308 */ /* 0x000ee20000000800 */
[----:B------:R-:W-:Y:S02]  /*2d10*/  FADD R64, R64, R61 ;  /* 0x0000003d40407221 */ /* 0x000fe40000000000 */
[----:B------:R-:W-:Y:S02]  /*2d20*/  FADD R105, R60, R105 ;  /* 0x000000693c697221 */ /* 0x000fe40000000000 */
[----:B------:R-:W-:-:S03]  /*2d30*/  FADD R86, R86, -R57 ;  /* 0x8000003956567221 */ /* 0x000fc60000000000 */
[----:B------:R4:W5:Y:S01]  /*2d40*/  MUFU.EX2 R44, R96 ;  /* 0x00000060002c7308 */ /* 0x0009620000000800 */
[----:B------:R-:W-:Y:S02]  /*2d50*/  FADD R60, R85, -R57 ;  /* 0x80000039553c7221 */ /* 0x000fe40000000000 */
[----:B------:R-:W-:Y:S01]  /*2d60*/  FADD R61, R65, R64 ;  /* 0x00000040413d7221 */ /* 0x000fe20000000000 */
[----:B------:R-:W-:Y:S01]  /*2d70*/  HMMA.16816.F32 R76, R40, R62, R76 ;  /* 0x0000003e284c723c */ /* 0x000fe2000000184c */
[----:B------:R-:W-:-:S03]  /*2d80*/  FMUL R97, R86, 1.4426950216293334961 ;  /* 0x3fb8aa3b56617820 */ /* 0x000fc60000400000 */
[----:B------:R-:W1:Y:S01]  /*2d90*/  MUFU.EX2 R93, R93 ;  /* 0x0000005d005d7308 */ /* 0x000e620000000800 */
[----:B----4-:R-:W-:Y:S02]  /*2da0*/  FMUL R96, R87, 1.4426950216293334961 ;  /* 0x3fb8aa3b57607820 */ /* 0x010fe40000400000 */
[----:B------:R-:W-:Y:S01]  /*2db0*/  FMUL R99, R60, 1.4426950216293334961 ;  /* 0x3fb8aa3b3c637820 */ /* 0x000fe20000400000 */
[----:B------:R-:W-:Y:S01]  /*2dc0*/  HMMA.16816.F32 R52, R40, R66, R52 ;  /* 0x000000422834723c */ /* 0x000fe20000001834 */
[----:B------:R-:W-:Y:S01]  /*2dd0*/  FADD R62, R94, R105 ;  /* 0x000000695e3e7221 */ /* 0x000fe20000000000 */
[----:B------:R-:W4:Y:S02]  /*2de0*/  LDSM.16.M88.4 R84, [R161+0x1400] ;  /* 0x00140000a154783b */ /* 0x000f240000000200 */
[----:B------:R-:W2:Y:S01]  /*2df0*/  MUFU.EX2 R45, R45 ;  /* 0x0000002d002d7308 */ /* 0x000ea20000000800 */
[----:B0-----:R-:W-:Y:S01]  /*2e00*/  FADD R60, R48, R61 ;  /* 0x0000003d303c7221 */ /* 0x001fe20000000000 */
[----:B------:R-:W0:Y:S01]  /*2e10*/  LDSM.16.M88.4 R64, [R161+0x1800] ;  /* 0x00180000a140783b */ /* 0x000e220000000200 */
[----:B------:R-:W-:-:S05]  /*2e20*/  FADD R98, R91, -R57 ;  /* 0x800000395b627221 */ /* 0x000fca0000000000 */
[----:B------:R-:W2:Y:S01]  /*2e30*/  MUFU.EX2 R88, R88 ;  /* 0x0000005800587308 */ /* 0x000ea20000000800 */
[----:B-1----:R-:W-:Y:S02]  /*2e40*/  FADD R103, R95, R62 ;  /* 0x0000003e5f677221 */ /* 0x002fe40000000000 */
[----:B---3--:R-:W-:Y:S02]  /*2e50*/  FADD R101, R49, R60 ;  /* 0x0000003c31657221 */ /* 0x008fe40000000000 */
[----:B------:R-:W1:Y:S03]  /*2e60*/  LDSM.16.M88.4 R60, [R161+0x1c00] ;  /* 0x001c0000a13c783b */ /* 0x000e660000000200 */
[----:B------:R-:W3:Y:S01]  /*2e70*/  MUFU.EX2 R96, R96 ;  /* 0x0000006000607308 */ /* 0x000ee20000000800 */
[----:B------:R-:W-:Y:S02]  /*2e80*/  FMUL R98, R98, 1.4426950216293334961 ;  /* 0x3fb8aa3b62627820 */ /* 0x000fe40000400000 */
[----:B------:R-:W-:-:S05]  /*2e90*/  FADD R102, R92, R103 ;  /* 0x000000675c667221 */ /* 0x000fca0000000000 */
[----:B------:R-:W0:Y:S01]  /*2ea0*/  MUFU.EX2 R97, R97 ;  /* 0x0000006100617308 */ /* 0x000e220000000800 */
[----:B-----5:R-:W-:Y:S01]  /*2eb0*/  FADD R100, R44, R101 ;  /* 0x000000652c647221 */ /* 0x020fe20000000000 */
[----:B------:R-:W-:Y:S01]  /*2ec0*/  HMMA.16816.F32 R68, R40, R50, R68 ;  /* 0x000000322844723c */ /* 0x000fe20000001844 */
[----:B------:R-:W-:-:S05]  /*2ed0*/  FADD R101, R93, R102 ;  /* 0x000000665d657221 */ /* 0x000fca0000000000 */
[----:B------:R-:W5:Y:S01]  /*2ee0*/  MUFU.EX2 R91, R99 ;  /* 0x00000063005b7308 */ /* 0x000f620000000800 */
[----:B--2---:R-:W-:Y:S01]  /*2ef0*/  FADD R51, R45, R100 ;  /* 0x000000642d337221 */ /* 0x004fe20000000000 */
[----:B------:R-:W-:Y:S02]  /*2f00*/  F2FP.PACK_AB R48, R49, R48 ;  /* 0x000000303130723e */ /* 0x000fe400000000ff */
[----:B------:R-:W-:Y:S01]  /*2f10*/  F2FP.PACK_AB R49, R95, R94 ;  /* 0x0000005e5f31723e */ /* 0x000fe200000000ff */
[----:B------:R-:W-:-:S03]  /*2f20*/  FADD R94, R88, R101 ;  /* 0x00000065585e7221 */ /* 0x000fc60000000000 */
[----:B------:R-:W2:Y:S01]  /*2f30*/  MUFU.EX2 R98, R98 ;  /* 0x0000006200627308 */ /* 0x000ea20000000800 */
[----:B------:R-:W-:Y:S01]  /*2f40*/  F2FP.PACK_AB R50, R45, R44 ;  /* 0x0000002c2d32723e */ /* 0x000fe200000000ff */
[----:B---3--:R-:W-:Y:S01]  /*2f50*/  FADD R44, R96, R51 ;  /* 0x00000033602c7221 */ /* 0x008fe20000000000 */
[----:B------:R-:W-:Y:S01]  /*2f60*/  F2FP.PACK_AB R51, R93, R92 ;  /* 0x0000005c5d33723e */ /* 0x000fe200000000ff */
[----:B------:R-:W-:Y:S01]  /*2f70*/  FADD R94, R89, R94 ;  /* 0x0000005e595e7221 */ /* 0x000fe20000000000 */
[----:B------:R-:W-:Y:S01]  /*2f80*/  HMMA.16816.F32 R72, R40, R46, R72 ;  /* 0x0000002e2848723c */ /* 0x000fe20000001848 */
[----:B0-----:R-:W-:-:S06]  /*2f90*/  FADD R44, R97, R44 ;  /* 0x0000002c612c7221 */ /* 0x001fcc0000000000 */
[----:B------:R-:W-:Y:S02]  /*2fa0*/  FADD R43, R59, R94 ;  /* 0x0000005e3b2b7221 */ /* 0x000fe40000000000 */
[----:B-----5:R-:W-:Y:S01]  /*2fb0*/  FADD R41, R91, R44 ;  /* 0x0000002c5b297221 */ /* 0x020fe20000000000 */
[----:B------:R-:W-:Y:S07]  /*2fc0*/  HMMA.16816.F32 R76, R48, R80, R76 ;  /* 0x00000050304c723c */ /* 0x000fee000000184c */
[----:B------:R-:W-:-:S02]  /*2fd0*/  FADD R81, R90, R43 ;  /* 0x0000002b5a517221 */ /* 0x000fc40000000000 */
[----:B--2---:R-:W-:-:S03]  /*2fe0*/  FADD R80, R98, R41 ;  /* 0x0000002962507221 */ /* 0x004fc60000000000 */
[----:B------:R-:W0:Y:S04]  /*2ff0*/  SHFL.BFLY PT, R92, R81, 0x2, 0x1f ;  /* 0x0c401f00515c7f89 */ /* 0x000e2800000e0000 */
[----:B------:R-:W2:Y:S01]  /*3000*/  SHFL.BFLY PT, R93, R80, 0x2, 0x1f ;  /* 0x0c401f00505d7f89 */ /* 0x000ea200000e0000 */
[C---:B----4-:R-:W-:Y:S08]  /*3010*/  HMMA.16816.F32 R44, R48.reuse, R84, R52 ;  /* 0x00000054302c723c */ /* 0x050ff00000001834 */
[C---:B------:R-:W-:Y:S08]  /*3020*/  HMMA.16816.F32 R68, R48.reuse, R64, R68 ;  /* 0x000000403044723c */ /* 0x040ff00000001844 */
[----:B-1----:R-:W-:Y:S01]  /*3030*/  HMMA.16816.F32 R72, R48, R60, R72 ;  /* 0x0000003c3048723c */ /* 0x002fe20000001848 */
[----:B0-----:R-:W-:Y:S01]  /*3040*/  FADD R92, R81, R92 ;  /* 0x0000005c515c7221 */ /* 0x001fe20000000000 */
[----:B------:R-:W-:Y:S01]  /*3050*/  F2FP.PACK_AB R40, R97, R96 ;  /* 0x000000606128723e */ /* 0x000fe200000000ff */
[----:B--2---:R-:W-:Y:S01]  /*3060*/  FADD R93, R80, R93 ;  /* 0x0000005d505d7221 */ /* 0x004fe20000000000 */
[----:B------:R-:W-:Y:S01]  /*3070*/  F2FP.PACK_AB R41, R89, R88 ;  /* 0x000000585929723e */ /* 0x000fe200000000ff */
[----:B------:R-:W-:Y:S01]  /*3080*/  UIADD3 UR4, UP0, UR4, 0x40, URZ ;  /* 0x0000004004047890 */ /* 0x000fe2000ff1e03f */
[----:B------:R-:W-:-:S02]  /*3090*/  F2FP.PACK_AB R42, R98, R91 ;  /* 0x0000005b622a723e */ /* 0x000fc400000000ff */
[----:B------:R-:W-:Y:S01]  /*30a0*/  F2FP.PACK_AB R43, R90, R59 ;  /* 0x0000003b5a2b723e */ /* 0x000fe200000000ff */
[----:B------:R-:W-:Y:S01]  /*30b0*/  SHFL.BFLY PT, R60, R93, 0x1, 0x1f ;  /* 0x0c201f005d3c7f89 */ /* 0x000fe200000e0000 */
[----:B------:R-:W-:-:S03]  /*30c0*/  UIADD3.X UR5, URZ, UR5, URZ, UP0, !UPT ;  /* 0x000000053f057290 */ /* 0x000fc600087fe43f */
[----:B------:R-:W0:Y:S02]  /*30d0*/  SHFL.BFLY PT, R59, R92, 0x1, 0x1f ;  /* 0x0c201f005c3b7f89 */ /* 0x000e2400000e0000 */
[----:B------:R-:W-:Y:S01]  /*30e0*/  HMMA.16816.F32 R48, R40, R86, R44 ;  /* 0x000000562830723c */ /* 0x000fe2000000182c */
[----:B------:R-:W-:-:S07]  /*30f0*/  ISETP.LE.U32.AND P0, PT, R164, UR4, PT ;  /* 0x00000004a4007c0c */ /* 0x000fce000bf03070 */
[C---:B------:R-:W-:Y:S08]  /*3100*/  HMMA.16816.F32 R52, R40.reuse, R82, R76 ;  /* 0x000000522834723c */ /* 0x040ff0000000184c */
[C---:B------:R-:W-:Y:S08]  /*3110*/  HMMA.16816.F32 R44, R40.reuse, R66, R68 ;  /* 0x00000042282c723c */ /* 0x040ff00000001844 */
[----:B------:R-:W-:Y:S07]  /*3120*/  HMMA.16816.F32 R40, R40, R62, R72 ;  /* 0x0000003e2828723c */ /* 0x000fee0000001848 */
[----:B------:R-:W-:-:S05]  /*3130*/  IMAD.U32 R62, RZ, RZ, UR5 ;  /* 0x00000005ff3e7e24 */ /* 0x000fca000f8e00ff */
[----:B------:R-:W-:Y:S01]  /*3140*/  ISETP.GE.U32.AND.EX P0, PT, R62, RZ, PT, P0 ;  /* 0x000000ff3e00720c */ /* 0x000fe20003f06100 */
[----:B0-----:R-:W-:Y:S02]  /*3150*/  FADD R62, R92, R59 ;  /* 0x0000003b5c3e7221 */ /* 0x001fe40000000000 */
[----:B------:R-:W-:Y:S02]  /*3160*/  IMAD.MOV.U32 R61, RZ, RZ, 0x40 ;  /* 0x00000040ff3d7424 */ /* 0x000fe400078e00ff */
[----:B------:R-:W-:Y:S01]  /*3170*/  FADD R59, R93, R60 ;  /* 0x0000003c5d3b7221 */ /* 0x000fe20000000000 */
[----:B------:R-:W-:Y:S01]  /*3180*/  MOV R120, R57 ;  /* 0x0000003900787202 */ /* 0x000fe20000000f00 */
[----:B------:R-:W-:Y:S02]  /*3190*/  FFMA R121, R7, R121, R62 ;  /* 0x0000007907797223 */ /* 0x000fe4000000003e */
[C---:B------:R-:W-:Y:S02]  /*31a0*/  IMAD R2, R61.reuse, c[0x0][0x1b4], R2 ;  /* 0x00006d003d027a24 */ /* 0x040fe400078e0202 */
[----:B------:R-:W-:-:S02]  /*31b0*/  IMAD R4, R61, c[0x0][0x1a4], R4 ;  /* 0x000069003d047a24 */ /* 0x000fc400078e0204 */
[----:B------:R-:W-:Y:S02]  /*31c0*/  FFMA R130, R58, R130, R59 ;  /* 0x000000823a827223 */ /* 0x000fe4000000003b */
[----:B------:R-:W-:Y:S01]  /*31d0*/  IMAD.MOV.U32 R7, RZ, RZ, R56 ;  /* 0x000000ffff077224 */ /* 0x000fe200078e0038 */
[----:B------:R-:W-:Y:S01]  /*31e0*/  @P0 CALL.REL.NOINC `(.L_x_0) ;  /* 0x0000001000000944 */ /* 0x000fe20003c00000 */
[----:B------:R-:W-:Y:S05]  /*31f0*/  BRA `(.L_x_1) ;  /* 0xffffdf4000007947 */ /* 0x000fea000383ffff */
.L_x_0:
[----:B------:R-:W1:Y:S01]  /*3200*/  S2R R59, SR_CTAID.Y ;  /* 0x00000000003b7919 */ /* 0x000e620000002600 */
[C---:B0-----:R-:W-:Y:S01]  /*3210*/  FMUL R0, R130.reuse, 8388608 ;  /* 0x4b00000082007820 */ /* 0x041fe20000400000 */
[----:B------:R-:W-:Y:S01]  /*3220*/  FSETP.GEU.AND P2, PT, R130, 1.175494350822287508e-38, PT ;  /* 0x008000008200780b */ /* 0x000fe20003f4e000 */
[C---:B------:R-:W-:Y:S01]  /*3230*/  IMAD.SHL.U32 R9, R163.reuse, 0x8, RZ ;  /* 0x00000008a3097824 */ /* 0x040fe200078e00ff */
[----:B------:R-:W-:Y:S01]  /*3240*/  SHF.R.U32.HI R8, RZ, 0x1, R163 ;  /* 0x00000001ff087819 */ /* 0x000fe200000116a3 */
[----:B------:R-:W-:Y:S01]  /*3250*/  IMAD.SHL.U32 R5, R163, 0x4, RZ ;  /* 0x00000004a3057824 */ /* 0x000fe200078e00ff */
[----:B------:R-:W-:Y:S01]  /*3260*/  FSEL R0, R0, R130, !P2 ;  /* 0x0000008200007208 */ /* 0x000fe20005000000 */
[C---:B------:R-:W-:Y:S01]  /*3270*/  FMUL R2, R121.reuse, 8388608 ;  /* 0x4b00000079027820 */ /* 0x040fe20000400000 */
[----:B------:R-:W-:Y:S01]  /*3280*/  FSETP.GEU.AND P3, PT, R121, 1.175494350822287508e-38, PT ;  /* 0x008000007900780b */ /* 0x000fe20003f6e000 */
[----:B------:R-:W-:Y:S01]  /*3290*/  IMAD.MOV.U32 R26, RZ, RZ, 0x3dc6b27f ;  /* 0x3dc6b27fff1a7424 */ /* 0x000fe200078e00ff */
[----:B------:R-:W-:Y:S01]  /*32a0*/  LOP3.LUT R4, R9, 0x78, RZ, 0xc0, !PT ;  /* 0x0000007809047812 */ /* 0x000fe200078ec0ff */
[----:B------:R-:W-:Y:S01]  /*32b0*/  BAR.SYNC.DEFER_BLOCKING 0x0 ;  /* 0x0000000000007b1d */ /* 0x000fe20000010000 */
[----:B------:R-:W-:Y:S01]  /*32c0*/  LOP3.LUT R10, R163, 0x60, RZ, 0xc0, !PT ;  /* 0x00000060a30a7812 */ /* 0x000fe200078ec0ff */
[----:B------:R-:W-:Y:S01]  /*32d0*/  IMAD R162, R162, c[0x0][0x1c8], RZ ;  /* 0x00007200a2a27a24 */ /* 0x000fe200078e02ff */
[----:B------:R-:W-:-:S02]  /*32e0*/  IADD3 R3, R0, -0x3f3504f3, RZ ;  /* 0xc0cafb0d00037810 */ /* 0x000fc40007ffe0ff */
[----:B------:R-:W-:Y:S01]  /*32f0*/  LOP3.LUT R6, R9, 0x38, RZ, 0xc0, !PT ;  /* 0x0000003809067812 */ /* 0x000fe200078ec0ff */
[----:B------:R-:W-:Y:S01]  /*3300*/  IMAD R15, R10, 0x4, R4 ;  /* 0x000000040a0f7824 */ /* 0x000fe200078e0204 */
[----:B------:R-:W-:Y:S01]  /*3310*/  LOP3.LUT R7, R5, 0xc0, RZ, 0xc0, !PT ;  /* 0x000000c005077812 */ /* 0x000fe200078ec0ff */
[----:B------:R-:W-:Y:S01]  /*3320*/  IMAD R10, R160, c[0x0][0x1c4], RZ ;  /* 0x00007100a00a7a24 */ /* 0x000fe200078e02ff */
[----:B------:R-:W-:Y:S01]  /*3330*/  LOP3.LUT R8, R8, 0x4, RZ, 0xc0, !PT ;  /* 0x0000000408087812 */ /* 0x000fe200078ec0ff */
[----:B------:R-:W0:Y:S01]  /*3340*/  S2R R61, SR_TID.X ;  /* 0x00000000003d7919 */ /* 0x000e220000002100 */
[----:B------:R-:W-:Y:S02]  /*3350*/  FSEL R2, R2, R121, !P3 ;  /* 0x0000007902027208 */ /* 0x000fe40005800000 */
[----:B------:R-:W-:Y:S02]  /*3360*/  LOP3.LUT R5, R3, 0xff800000, RZ, 0xc0, !PT ;  /* 0xff80000003057812 */ /* 0x000fe400078ec0ff */
[----:B------:R-:W-:Y:S01]  /*3370*/  IADD3 R3, R8, R6, R7 ;  /* 0x0000000608037210 */ /* 0x000fe20007ffe007 */
[----:B-1----:R-:W-:Y:S01]  /*3380*/  IMAD R6, R59, c[0x0][0x1c0], RZ ;  /* 0x000070003b067a24 */ /* 0x002fe200078e02ff */
[----:B------:R-:W-:Y:S01]  /*3390*/  IADD3 R4, R2, -0x3f3504f3, RZ ;  /* 0xc0cafb0d02047810 */ /* 0x000fe20007ffe0ff */
[----:B------:R1:W-:Y:S01]  /*33a0*/  I2F R7, R5 ;  /* 0x0000000500077306 */ /* 0x0003e20000201400 */
[----:B------:R-:W-:-:S02]  /*33b0*/  LOP3.LUT R14, R163, 0xc, RZ, 0xc0, !PT ;  /* 0x0000000ca30e7812 */ /* 0x000fc400078ec0ff */
[----:B------:R-:W-:Y:S01]  /*33c0*/  LOP3.LUT R11, R4, 0xff800000, RZ, 0xc0, !PT ;  /* 0xff800000040b7812 */ /* 0x000fe200078ec0ff */
[----:B------:R-:W-:Y:S01]  /*33d0*/  IMAD.SHL.U32 R4, R6, 0x2, RZ ;  /* 0x0000000206047824 */ /* 0x000fe200078e00ff */
[----:B------:R-:W-:Y:S01]  /*33e0*/  LOP3.LUT R8, R9, 0x380, RZ, 0xc0, !PT ;  /* 0x0000038009087812 */ /* 0x000fe200078ec0ff */
[----:B------:R-:W-:Y:S01]  /*33f0*/  IMAD R17, R14, 0x8, R165 ;  /* 0x000000080e117824 */ /* 0x000fe200078e02a5 */
[----:B------:R-:W-:Y:S01]  /*3400*/  SHF.L.U32 R13, R10, 0x1, RZ ;  /* 0x000000010a0d7819 */ /* 0x000fe200000006ff */
[----:B------:R-:W2:Y:S01]  /*3410*/  I2F R9, R11 ;  /* 0x0000000b00097306 */ /* 0x000ea20000201400 */
[----:B------:R-:W-:Y:S01]  /*3420*/  FSETP.GT.AND P1, PT, |R121|, 8.50705917302346158658e+37, PT ;  /* 0x7e8000007900780b */ /* 0x000fe20003f24200 */
[----:B------:R-:W-:Y:S01]  /*3430*/  IMAD.U32 R17, R17, 0x20, R8 ;  /* 0x0000002011117824 */ /* 0x000fe200078e0008 */
[----:B------:R-:W-:Y:S01]  /*3440*/  IADD3 R58, P4, P5, R13, c[0x0][0x178], R4 ;  /* 0x00005e000d3a7a10 */ /* 0x000fe20007d9e004 */
[----:B------:R-:W-:Y:S01]  /*3450*/  IMAD.HI R8, R6, 0x2, RZ ;  /* 0x0000000206087827 */ /* 0x000fe200078e02ff */
[----:B------:R-:W-:-:S02]  /*3460*/  FSEL R4, RZ, -23, P2 ;  /* 0xc1b80000ff047808 */ /* 0x000fc40001000000 */
[----:B------:R-:W-:Y:S01]  /*3470*/  FSETP.GT.AND P2, PT, |R130|, 8.50705917302346158658e+37, PT ;  /* 0x7e8000008200780b */ /* 0x000fe20003f44200 */
[----:B------:R-:W-:Y:S01]  /*3480*/  IMAD.HI R13, R10, 0x2, RZ ;  /* 0x000000020a0d7827 */ /* 0x000fe200078e02ff */
[----:B------:R-:W-:Y:S02]  /*3490*/  FSEL R6, RZ, -23, P3 ;  /* 0xc1b80000ff067808 */ /* 0x000fe40001800000 */
[----:B------:R-:W-:Y:S01]  /*34a0*/  FSETP.GEU.AND P3, PT, |R121|, 1.175494350822287508e-38, PT ;  /* 0x008000007900780b */ /* 0x000fe20003f6e200 */
[----:B-1----:R-:W-:Y:S01]  /*34b0*/  IMAD.IADD R5, R0, 0x1, -R5 ;  /* 0x0000000100057824 */ /* 0x002fe200078e0a05 */
[----:B------:R-:W-:Y:S01]  /*34c0*/  IADD3.X R60, R13, c[0x0][0x17c], R8, P4, P5 ;  /* 0x00005f000d3c7a10 */ /* 0x000fe200027ea408 */
[----:B------:R-:W-:Y:S01]  /*34d0*/  @P1 FMUL R121, R121, 0.25 ;  /* 0x3e80000079791820 */ /* 0x000fe20000400000 */
[C---:B------:R-:W-:Y:S01]  /*34e0*/  FSETP.GEU.AND P4, PT, |R130|.reuse, 1.175494350822287508e-38, PT ;  /* 0x008000008200780b */ /* 0x040fe20003f8e200 */
[----:B--2---:R-:W-:Y:S01]  /*34f0*/  FFMA.FTZ R38, R9, 1.1920928955078125e-07, R6 ;  /* 0x3400000009267823 */ /* 0x004fe20000010006 */
[----:B------:R-:W-:Y:S01]  /*3500*/  SHF.R.S32.HI R12, RZ, 0x4, R163 ;  /* 0x00000004ff0c7819 */ /* 0x000fe200000114a3 */
[----:B------:R-:W-:Y:S01]  /*3510*/  FADD R5, R5, -1 ;  /* 0xbf80000005057421 */ /* 0x000fe20000000000 */
[----:B------:R-:W-:Y:S01]  /*3520*/  LOP3.LUT P0, RZ, R163, 0x40, RZ, 0xc0, !PT ;  /* 0x00000040a3ff7812 */ /* 0x000fe2000780c0ff */
[----:B------:R-:W-:Y:S01]  /*3530*/  @P2 FMUL R130, R130, 0.25 ;  /* 0x3e80000082822820 */ /* 0x000fe20000400000 */
[----:B------:R-:W-:Y:S01]  /*3540*/  SGXT R12, R12, 0x1 ;  /* 0x000000010c0c781a */ /* 0x000fe20000000200 */
[----:B------:R-:W-:-:S02]  /*3550*/  @P2 FMUL R40, R40, 0.25 ;  /* 0x3e80000028282820 */ /* 0x000fc40000400000 */
[----:B------:R-:W-:Y:S01]  /*3560*/  @!P3 FMUL R121, R121, 16777216 ;  /* 0x4b8000007979b820 */ /* 0x000fe20000400000 */
[----:B------:R-:W-:Y:S01]  /*3570*/  LOP3.LUT R20, R15, 0x408, R12, 0x78, !PT ;  /* 0x000004080f147812 */ /* 0x000fe200078e780c */
[----:B------:R-:W-:Y:S02]  /*3580*/  @P2 FMUL R44, R44, 0.25 ;  /* 0x3e8000002c2c2820 */ /* 0x000fe40000400000 */
[----:B------:R-:W-:Y:S01]  /*3590*/  @!P4 FMUL R130, R130, 16777216 ;  /* 0x4b8000008282c820 */ /* 0x000fe20000400000 */
[----:B------:R-:W-:Y:S01]  /*35a0*/  MUFU.RCP R6, R121 ;  /* 0x0000007900067308 */ /* 0x000fe20000001000 */
[----:B------:R-:W-:Y:S02]  /*35b0*/  @!P4 FMUL R40, R40, 16777216 ;  /* 0x4b8000002828c820 */ /* 0x000fe40000400000 */
[----:B------:R-:W-:Y:S02]  /*35c0*/  @!P4 FMUL R44, R44, 16777216 ;  /* 0x4b8000002c2cc820 */ /* 0x000fe40000400000 */
[----:B------:R-:W-:-:S02]  /*35d0*/  @P1 FMUL R43, R43, 0.25 ;  /* 0x3e8000002b2b1820 */ /* 0x000fc40000400000 */
[----:B------:R-:W-:Y:S01]  /*35e0*/  @P1 FMUL R42, R42, 0.25 ;  /* 0x3e8000002a2a1820 */ /* 0x000fe20000400000 */
[----:B------:R-:W1:Y:S01]  /*35f0*/  MUFU.RCP R9, R130 ;  /* 0x0000008200097308 */ /* 0x000e620000001000 */
[----:B------:R-:W-:Y:S02]  /*3600*/  @P1 FMUL R47, R47, 0.25 ;  /* 0x3e8000002f2f1820 */ /* 0x000fe40000400000 */
[----:B------:R-:W-:Y:S02]  /*3610*/  @P1 FMUL R46, R46, 0.25 ;  /* 0x3e8000002e2e1820 */ /* 0x000fe40000400000 */
[----:B------:R-:W-:Y:S02]  /*3620*/  @P1 FMUL R51, R51, 0.25 ;  /* 0x3e80000033331820 */ /* 0x000fe40000400000 */
[----:B------:R-:W-:Y:S02]  /*3630*/  @P1 FMUL R50, R50, 0.25 ;  /* 0x3e80000032321820 */ /* 0x000fe40000400000 */
[----:B------:R-:W-:-:S02]  /*3640*/  @P1 FMUL R55, R55, 0.25 ;  /* 0x3e80000037371820 */ /* 0x000fc40000400000 */
[----:B------:R-:W-:Y:S01]  /*3650*/  @P1 FMUL R54, R54, 0.25 ;  /* 0x3e80000036361820 */ /* 0x000fe20000400000 */
[----:B------:R-:W-:Y:S01]  /*3660*/  ISETP.GE.U32.AND P1, PT, R2, 0x7f800000, PT ;  /* 0x7f8000000200780c */ /* 0x000fe20003f26070 */
[----:B------:R-:W-:Y:S02]  /*3670*/  @P2 FMUL R41, R41, 0.25 ;  /* 0x3e80000029292820 */ /* 0x000fe40000400000 */
[----:B------:R-:W-:Y:S02]  /*3680*/  @P2 FMUL R45, R45, 0.25 ;  /* 0x3e8000002d2d2820 */ /* 0x000fe40000400000 */
[----:B------:R-:W-:Y:S02]  /*3690*/  FFMA.FTZ R36, R7, 1.1920928955078125e-07, R4 ;  /* 0x3400000007247823 */ /* 0x000fe40000010004 */
[C---:B-1----:R-:W-:Y:S02]  /*36a0*/  FMUL R10, R9.reuse, R40 ;  /* 0x00000028090a7220 */ /* 0x042fe40000400000 */
[----:B------:R-:W-:-:S02]  /*36b0*/  FMUL R15, R9, R44 ;  /* 0x0000002c090f7220 */ /* 0x000fc40000400000 */
[----:B------:R-:W-:Y:S02]  /*36c0*/  FFMA.FTZ R4, R5, R26, -0.16845393180847167969 ;  /* 0xbe2c7f3005047423 */ /* 0x000fe4000001001a */
[----:B------:R-:W-:Y:S01]  /*36d0*/  @P2 FMUL R48, R48, 0.25 ;  /* 0x3e80000030302820 */ /* 0x000fe20000400000 */
[----:B------:R-:W-:Y:S01]  /*36e0*/  F2FP.PACK_AB R23, R10, R15 ;  /* 0x0000000f0a17723e */ /* 0x000fe200000000ff */
[----:B------:R-:W-:Y:S02]  /*36f0*/  @P2 FMUL R52, R52, 0.25 ;  /* 0x3e80000034342820 */ /* 0x000fe40000400000 */
[----:B------:R-:W-:Y:S02]  /*3700*/  @!P3 FMUL R43, R43, 16777216 ;  /* 0x4b8000002b2bb820 */ /* 0x000fe40000400000 */
[----:B------:R-:W-:Y:S02]  /*3710*/  @!P3 FMUL R42, R42, 16777216 ;  /* 0x4b8000002a2ab820 */ /* 0x000fe40000400000 */
[----:B------:R-:W-:-:S02]  /*3720*/  @!P3 FMUL R47, R47, 16777216 ;  /* 0x4b8000002f2fb820 */ /* 0x000fc40000400000 */
[----:B------:R-:W-:Y:S02]  /*3730*/  @!P3 FMUL R46, R46, 16777216 ;  /* 0x4b8000002e2eb820 */ /* 0x000fe40000400000 */
[----:B------:R-:W-:Y:S02]  /*3740*/  @!P3 FMUL R51, R51, 16777216 ;  /* 0x4b8000003333b820 */ /* 0x000fe40000400000 */
[----:B------:R-:W-:Y:S02]  /*3750*/  @!P3 FMUL R50, R50, 16777216 ;  /* 0x4b8000003232b820 */ /* 0x000fe40000400000 */
[----:B------:R-:W-:Y:S02]  /*3760*/  @!P3 FMUL R55, R55, 16777216 ;  /* 0x4b8000003737b820 */ /* 0x000fe40000400000 */
[----:B------:R-:W-:Y:S02]  /*3770*/  @!P3 FMUL R54, R54, 16777216 ;  /* 0x4b8000003636b820 */ /* 0x000fe40000400000 */
[----:B------:R-:W-:-:S02]  /*3780*/  @P2 FMUL R49, R49, 0.25 ;  /* 0x3e80000031312820 */ /* 0x000fc40000400000 */
[----:B------:R-:W-:Y:S01]  /*3790*/  @P2 FMUL R53, R53, 0.25 ;  /* 0x3e80000035352820 */ /* 0x000fe20000400000 */
[----:B------:R-:W-:Y:S01]  /*37a0*/  ISETP.GE.U32.AND P2, PT, R0, 0x7f800000, PT ;  /* 0x7f8000000000780c */ /* 0x000fe20003f46070 */
[----:B------:R-:W-:Y:S02]  /*37b0*/  @!P4 FMUL R41, R41, 16777216 ;  /* 0x4b8000002929c820 */ /* 0x000fe40000400000 */
[----:B------:R-:W-:Y:S02]  /*37c0*/  @!P4 FMUL R45, R45, 16777216 ;  /* 0x4b8000002d2dc820 */ /* 0x000fe40000400000 */
[----:B------:R-:W-:Y:S02]  /*37d0*/  IMAD R28, R14, 0x2, R17 ;  /* 0x000000020e1c7824 */ /* 0x000fe400078e0211 */
[----:B------:R-:W-:Y:S02]  /*37e0*/  FFMA.FTZ R4, R5, R4, 0.1716887056827545166 ;  /* 0x3e2fcf2a05047423 */ /* 0x000fe40000010004 */
[----:B------:R-:W-:Y:S01]  /*37f0*/  @!P4 FMUL R48, R48, 16777216 ;  /* 0x4b8000003030c820 */ /* 0x000fe20000400000 */
[----:B------:R-:W-:Y:S01]  /*3800*/  LOP3.LUT R30, R28, 0x8, RZ, 0x3c, !PT ;  /* 0x000000081c1e7812 */ /* 0x000fe200078e3cff */
[----:B------:R-:W-:Y:S01]  /*3810*/  @!P4 FMUL R52, R52, 16777216 ;  /* 0x4b8000003434c820 */ /* 0x000fe20000400000 */
[----:B------:R-:W-:Y:S01]  /*3820*/  LOP3.LUT R32, R28, 0x10, RZ, 0x3c, !PT ;  /* 0x000000101c207812 */ /* 0x000fe200078e3cff */
[----:B------:R-:W-:Y:S01]  /*3830*/  FMUL R7, R6, R43 ;  /* 0x0000002b06077220 */ /* 0x000fe20000400000 */
[----:B------:R-:W-:Y:S01]  /*3840*/  LOP3.LUT R34, R28, 0x18, RZ, 0x3c, !PT ;  /* 0x000000181c227812 */ /* 0x000fe200078e3cff */
[----:B------:R-:W-:-:S02]  /*3850*/  FMUL R8, R6, R42 ;  /* 0x0000002a06087220 */ /* 0x000fc40000400000 */
[C---:B------:R-:W-:Y:S02]  /*3860*/  FMUL R12, R6.reuse, R47 ;  /* 0x0000002f060c7220 */ /* 0x040fe40000400000 */
[C---:B------:R-:W-:Y:S02]  /*3870*/  FMUL R13, R6.reuse, R46 ;  /* 0x0000002e060d7220 */ /* 0x040fe40000400000 */
[C---:B------:R-:W-:Y:S02]  /*3880*/  FMUL R14, R6.reuse, R51 ;  /* 0x00000033060e7220 */ /* 0x040fe40000400000 */
[C---:B------:R-:W-:Y:S02]  /*3890*/  FMUL R16, R6.reuse, R50 ;  /* 0x0000003206107220 */ /* 0x040fe40000400000 */
[C---:B------:R-:W-:Y:S02]  /*38a0*/  FMUL R19, R6.reuse, R55 ;  /* 0x0000003706137220 */ /* 0x040fe40000400000 */
[----:B------:R-:W-:-:S02]  /*38b0*/  FMUL R21, R6, R54 ;  /* 0x0000003606157220 */ /* 0x000fc40000400000 */
[----:B------:R-:W-:Y:S01]  /*38c0*/  @!P4 FMUL R49, R49, 16777216 ;  /* 0x4b8000003131c820 */ /* 0x000fe20000400000 */
[----:B------:R-:W-:Y:S01]  /*38d0*/  F2FP.PACK_AB R14, R14, R19 ;  /* 0x000000130e0e723e */ /* 0x000fe200000000ff */
[----:B------:R-:W-:Y:S01]  /*38e0*/  @!P4 FMUL R53, R53, 16777216 ;  /* 0x4b8000003535c820 */ /* 0x000fe20000400000 */
[----:B------:R-:W-:Y:S01]  /*38f0*/  F2FP.PACK_AB R16, R16, R21 ;  /* 0x000000151010723e */ /* 0x000fe200000000ff */
[C---:B------:R-:W-:Y:S02]  /*3900*/  FMUL R6, R9.reuse, R41 ;  /* 0x0000002909067220 */ /* 0x040fe40000400000 */
[----:B------:R-:W-:Y:S02]  /*3910*/  FMUL R15, R9, R45 ;  /* 0x0000002d090f7220 */ /* 0x000fe40000400000 */
[----:B------:R-:W-:Y:S02]  /*3920*/  FFMA.FTZ R4, R5, R4, -0.17900948226451873779 ;  /* 0xbe374e4305047423 */ /* 0x000fe40000010004 */
[C---:B------:R-:W-:Y:S01]  /*3930*/  FMUL R17, R9.reuse, R48 ;  /* 0x0000003009117220 */ /* 0x040fe20000400000 */
[----:B------:R-:W-:Y:S01]  /*3940*/  F2FP.PACK_AB R25, R6, R15 ;  /* 0x0000000f0619723e */ /* 0x000fe200000000ff */
[----:B------:R-:W-:Y:S01]  /*3950*/  FMUL R18, R9, R52 ;  /* 0x0000003409127220 */ /* 0x000fe20000400000 */
[----:B------:R-:W-:Y:S01]  /*3960*/  F2FP.PACK_AB R15, R7, R12 ;  /* 0x0000000c070f723e */ /* 0x000fe200000000ff */
[----:B------:R-:W-:-:S02]  /*3970*/  FMUL R10, R9, R49 ;  /* 0x00000031090a7220 */ /* 0x000fc40000400000 */
[----:B------:R-:W-:Y:S01]  /*3980*/  IMAD.MOV.U32 R40, RZ, RZ, c[0x0][0x1c8] ;  /* 0x00007200ff287624 */ /* 0x000fe200078e00ff */
[----:B------:R-:W-:Y:S01]  /*3990*/  F2FP.PACK_AB R22, R17, R18 ;  /* 0x000000121116723e */ /* 0x000fe200000000ff */
[----:B------:R-:W-:Y:S01]  /*39a0*/  FMUL R9, R9, R53 ;  /* 0x0000003509097220 */ /* 0x000fe20000400000 */
[----:B------:R-:W-:Y:S01]  /*39b0*/  F2FP.PACK_AB R17, R8, R13 ;  /* 0x0000000d0811723e */ /* 0x000fe200000000ff */
[C---:B------:R-:W-:Y:S02]  /*39c0*/  FFMA.FTZ R4, R5.reuse, R4, 0.20512372255325317383 ;  /* 0x3e520bf405047423 */ /* 0x040fe40000010004 */
[----:B------:R-:W-:Y:S01]  /*39d0*/  IMAD R7, R40, 0x2, R162 ;  /* 0x0000000228077824 */ /* 0x000fe200078e02a2 */
[----:B------:R-:W-:Y:S01]  /*39e0*/  F2FP.PACK_AB R24, R10, R9 ;  /* 0x000000090a18723e */ /* 0x000fe200000000ff */
[C---:B------:R-:W-:Y:S01]  /*39f0*/  FFMA.FTZ R4, R5.reuse, R4, -0.24046532809734344482 ;  /* 0xbe763c8b05047423 */ /* 0x040fe20000010004 */
[----:B------:R-:W-:Y:S01]  /*3a00*/  LOP3.LUT R10, R20, 0x10, RZ, 0x3c, !PT ;  /* 0x00000010140a7812 */ /* 0x000fe200078e3cff */
[----:B------:R-:W-:Y:S01]  /*3a10*/  STS.64 [R20], R22 ;  /* 0x0000001614007388 */ /* 0x000fe20000000a00 */
[----:B------:R-:W-:Y:S01]  /*3a20*/  LEA R9, R40, R7, 0x1 ;  /* 0x0000000728097211 */ /* 0x000fe200078e08ff */
[----:B------:R-:W-:Y:S01]  /*3a30*/  FFMA.FTZ R4, R5, R4, 0.28857114911079406738 ;  /* 0x3e93bf9905047423 */ /* 0x000fe20000010004 */
[-C--:B------:R-:W-:Y:S01]  /*3a40*/  LEA R6, P4, R7, R58.reuse, 0x1 ;  /* 0x0000003a07067211 */ /* 0x080fe200078808ff */
[----:B------:R1:W-:Y:S01]  /*3a50*/  STS.64 [R20+0x200], R24 ;  /* 0x0002001814007388 */ /* 0x0003e20000000a00 */
[----:B------:R-:W-:Y:S01]  /*3a60*/  IMAD.IADD R13, R2, 0x1, -R11 ;  /* 0x00000001020d7824 */ /* 0x000fe200078e0a0b */
[----:B------:R-:W-:Y:S01]  /*3a70*/  LEA R8, P5, R9, R58, 0x1 ;  /* 0x0000003a09087211 */ /* 0x000fe200078a08ff */
[----:B------:R-:W-:Y:S01]  /*3a80*/  IMAD R12, R40, 0x2, R9 ;  /* 0x00000002280c7824 */ /* 0x000fe200078e0209 */
[----:B------:R-:W-:Y:S01]  /*3a90*/  STS.64 [R10+0x800], R16 ;  /* 0x000800100a007388 */ /* 0x000fe20000000a00 */
[----:B------:R-:W-:Y:S01]  /*3aa0*/  FFMA.FTZ R4, R5, R4, -0.36067417263984680176 ;  /* 0xbeb8aa4905047423 */ /* 0x000fe20000010004 */
[----:B------:R-:W-:Y:S01]  /*3ab0*/  LEA.HI.X.SX32 R7, R7, R60, 0x1, P4 ;  /* 0x0000003c07077211 */ /* 0x000fe200020f0eff */
[----:B------:R-:W-:Y:S01]  /*3ac0*/  FADD R39, R13, -1 ;  /* 0xbf8000000d277421 */ /* 0x000fe20000000000 */
[----:B------:R2:W-:Y:S01]  /*3ad0*/  STS.64 [R10+0xa00], R14 ;  /* 0x000a000e0a007388 */ /* 0x0005e20000000a00 */
[----:B------:R-:W-:Y:S01]  /*3ae0*/  FFMA.FTZ R4, R5, R4, 0.48089820146560668945 ;  /* 0x3ef6384a05047423 */ /* 0x000fe20000010004 */
[----:B------:R-:W-:Y:S01]  /*3af0*/  LEA.HI.X.SX32 R9, R9, R60, 0x1, P5 ;  /* 0x0000003c09097211 */ /* 0x000fe200028f0eff */
[----:B------:R-:W-:Y:S01]  /*3b00*/  FFMA.FTZ R18, R39, R26, -0.16845393180847167969 ;  /* 0xbe2c7f3027127423 */ /* 0x000fe2000001001a */
[----:B------:R-:W-:Y:S01]  /*3b10*/  BAR.SYNC.DEFER_BLOCKING 0x0 ;  /* 0x0000000000007b1d */ /* 0x000fe20000010000 */
[----:B------:R-:W-:-:S02]  /*3b20*/  FFMA.FTZ R4, R5, R4, -0.72134751081466674805 ;  /* 0xbf38aa3b05047423 */ /* 0x000fc40000010004 */
[----:B-1----:R-:W-:Y:S02]  /*3b30*/  FFMA.FTZ R20, R39, R18, 0.1716887056827545166 ;  /* 0x3e2fcf2a27147423 */ /* 0x002fe40000010012 */
[----:B------:R-:W-:Y:S02]  /*3b40*/  FMUL R4, R5, R4 ;  /* 0x0000000405047220 */ /* 0x000fe40000400000 */
[----:B------:R-:W-:Y:S02]  /*3b50*/  FFMA.FTZ R22, R39, R20, -0.17900948226451873779 ;  /* 0xbe374e4327167423 */ /* 0x000fe40000010014 */
[C---:B--2---:R-:W-:Y:S02]  /*3b60*/  IMAD R15, R40.reuse, 0x2, R12 ;  /* 0x00000002280f7824 */ /* 0x044fe400078e020c */
[----:B------:R-:W-:Y:S02]  /*3b70*/  FMUL R4, R5, R4 ;  /* 0x0000000405047220 */ /* 0x000fe40000400000 */
[----:B------:R-:W-:-:S02]  /*3b80*/  IMAD R16, R40, 0x2, R15 ;  /* 0x0000000228107824 */ /* 0x000fc400078e020f */
[----:B------:R-:W-:Y:S01]  /*3b90*/  FFMA.FTZ R37, R5, 1.4426950216293334961, R4 ;  /* 0x3fb8aa3b05257823 */ /* 0x000fe20000010004 */
[-C--:B------:R-:W-:Y:S01]  /*3ba0*/  LEA R4, P3, R162, R58.reuse, 0x1 ;  /* 0x0000003aa2047211 */ /* 0x080fe200078608ff */
[----:B------:R-:W-:Y:S01]  /*3bb0*/  IMAD R17, R40, 0x2, R16 ;  /* 0x0000000228117824 */ /* 0x000fe200078e0210 */
[----:B------:R-:W-:Y:S01]  /*3bc0*/  LEA R14, P4, R16, R58, 0x1 ;  /* 0x0000003a100e7211 */ /* 0x000fe200078808ff */
[C---:B------:R-:W-:Y:S01]  /*3bd0*/  FFMA.FTZ R22, R39.reuse, R22, 0.20512372255325317383 ;  /* 0x3e520bf427167423 */ /* 0x040fe20000010016 */
[----:B------:R-:W-:Y:S01]  /*3be0*/  LEA.HI.X.SX32 R5, R162, R60, 0x1, P3 ;  /* 0x0000003ca2057211 */ /* 0x000fe200018f0eff */
[----:B------:R-:W-:Y:S01]  /*3bf0*/  IMAD R19, R40, 0x2, R17 ;  /* 0x0000000228137824 */ /* 0x000fe200078e0211 */
[----:B------:R-:W-:Y:S01]  /*3c00*/  LEA R10, P3, R12, R58, 0x1 ;  /* 0x0000003a0c0a7211 */ /* 0x000fe200078608ff */
[C---:B------:R-:W-:Y:S01]  /*3c10*/  FFMA.FTZ R24, R39.reuse, R22, -0.24046532809734344482 ;  /* 0xbe763c8b27187423 */ /* 0x040fe20000010016 */
[----:B------:R-:W1:Y:S01]  /*3c20*/  LDS.64 R42, [R28] ;  /* 0x000000001c2a7984 */ /* 0x000e620000000a00 */
[----:B------:R-:W-:Y:S01]  /*3c30*/  @P2 IMAD.MOV.U32 R41, RZ, RZ, 0x7f800000 ;  /* 0x7f800000ff292424 */ /* 0x000fe200078e00ff */
[----:B------:R-:W-:Y:S01]  /*3c40*/  LEA R21, R40, R19, 0x1 ;  /* 0x0000001328157211 */ /* 0x000fe200078e08ff */
[----:B------:R-:W-:Y:S01]  /*3c50*/  FFMA.FTZ R26, R39, R24, 0.28857114911079406738 ;  /* 0x3e93bf99271a7423 */ /* 0x000fe20000010018 */
[----:B------:R2:W3:Y:S01]  /*3c60*/  LDS.64 R44, [R30] ;  /* 0x000000001e2c7984 */ /* 0x0004e20000000a00 */
[----:B------:R-:W-:Y:S01]  /*3c70*/  LEA.HI.X.SX32 R11, R12, R60, 0x1, P3 ;  /* 0x0000003c0c0b7211 */ /* 0x000fe200018f0eff */
[----:B------:R-:W-:Y:S01]  /*3c80*/  FADD R36, R36, R37 ;  /* 0x0000002524247221 */ /* 0x000fe20000000000 */
[----:B------:R-:W-:Y:S01]  /*3c90*/  LEA R12, P3, R15, R58, 0x1 ;  /* 0x0000003a0f0c7211 */ /* 0x000fe200078608ff */
[C---:B------:R-:W-:Y:S01]  /*3ca0*/  IMAD R23, R40.reuse, 0x2, R21 ;  /* 0x0000000228177824 */ /* 0x040fe200078e0215 */
[----:B------:R-:W4:Y:S01]  /*3cb0*/  LDS.64 R46, [R32] ;  /* 0x00000000202e7984 */ /* 0x000f220000000a00 */
[----:B------:R-:W-:Y:S01]  /*3cc0*/  FFMA.FTZ R26, R39, R26, -0.36067417263984680176 ;  /* 0xbeb8aa49271a7423 */ /* 0x000fe2000001001a */
[-C--:B------:R-:W-:Y:S01]  /*3cd0*/  LEA.HI.X.SX32 R13, R15, R60.reuse, 0x1, P3 ;  /* 0x0000003c0f0d7211 */ /* 0x080fe200018f0eff */
[----:B------:R-:W-:Y:S01]  /*3ce0*/  IMAD R25, R40, 0x2, R23 ;  /* 0x0000000228197824 */ /* 0x000fe200078e0217 */
[----:B------:R-:W5:Y:S01]  /*3cf0*/  LDS.64 R48, [R34] ;  /* 0x0000000022307984 */ /* 0x000f620000000a00 */
[----:B------:R-:W-:Y:S01]  /*3d00*/  LEA.HI.X.SX32 R15, R16, R60, 0x1, P4 ;  /* 0x0000003c100f7211 */ /* 0x000fe200020f0eff */
[----:B--2---:R-:W-:Y:S01]  /*3d10*/  FFMA.FTZ R30, R39, R26, 0.48089820146560668945 ;  /* 0x3ef6384a271e7423 */ /* 0x004fe2000001001a */
[-C--:B------:R-:W-:Y:S01]  /*3d20*/  LEA R16, P3, R17, R58.reuse, 0x1 ;  /* 0x0000003a11107211 */ /* 0x080fe200078608ff */
[C---:B------:R-:W-:Y:S01]  /*3d30*/  IMAD R27, R40.reuse, 0x2, R25 ;  /* 0x00000002281b7824 */ /* 0x040fe200078e0219 */
[----:B------:R-:W-:Y:S01]  /*3d40*/  LEA R18, P4, R19, R58, 0x1 ;  /* 0x0000003a13127211 */ /* 0x000fe200078808ff */
[----:B------:R-:W-:Y:S01]  /*3d50*/  FFMA.FTZ R30, R39, R30, -0.72134751081466674805 ;  /* 0xbf38aa3b271e7423 */ /* 0x000fe2000001001e */
[----:B------:R-:W-:Y:S01]  /*3d60*/  LEA.HI.X.SX32 R17, R17, R60, 0x1, P3 ;  /* 0x0000003c11117211 */ /* 0x000fe200018f0eff */
[C---:B------:R-:W-:Y:S01]  /*3d70*/  IMAD R29, R40.reuse, 0x2, R27 ;  /* 0x00000002281d7824 */ /* 0x040fe200078e021b */
[----:B------:R-:W-:Y:S01]  /*3d80*/  LEA R20, P3, R21, R58, 0x1 ;  /* 0x0000003a15147211 */ /* 0x000fe200078608ff */
[----:B------:R-:W-:Y:S01]  /*3d90*/  @P1 IMAD.MOV.U32 R37, RZ, RZ, 0x7f800000 ;  /* 0x7f800000ff251424 */ /* 0x000fe200078e00ff */
[-C--:B------:R-:W-:Y:S01]  /*3da0*/  LEA.HI.X.SX32 R19, R19, R60.reuse, 0x1, P4 ;  /* 0x0000003c13137211 */ /* 0x080fe200020f0eff */
[----:B------:R-:W-:Y:S01]  /*3db0*/  IMAD R31, R40, 0x2, R29 ;  /* 0x00000002281f7824 */ /* 0x000fe200078e021d */
[----:B------:R-:W-:Y:S01]  /*3dc0*/  LEA.HI.X.SX32 R21, R21, R60, 0x1, P3 ;  /* 0x0000003c15157211 */ /* 0x000fe200018f0eff */
[----:B------:R-:W-:Y:S01]  /*3dd0*/  @P2 FFMA.FTZ R36, R0, R41, +INF ;  /* 0x7f80000000242423 */ /* 0x000fe20000010029 */
[-C--:B------:R-:W-:Y:S01]  /*3de0*/  LEA R22, P3, R23, R58.reuse, 0x1 ;  /* 0x0000003a17167211 */ /* 0x080fe200078608ff */
[----:B------:R-:W-:Y:S01]  /*3df0*/  IMAD R33, R40, 0x2, R31 ;  /* 0x0000000228217824 */ /* 0x000fe200078e021f */
[----:B------:R-:W-:Y:S01]  /*3e00*/  LEA R24, P4, R25, R58, 0x1 ;  /* 0x0000003a19187211 */ /* 0x000fe200078808ff */
[----:B0-----:R-:W-:Y:S01]  /*3e10*/  IMAD.SHL.U32 R61, R61, 0x2, RZ ;  /* 0x000000023d3d7824 */ /* 0x001fe200078e00ff */
[----:B------:R-:W-:-:S02]  /*3e20*/  LEA.HI.X.SX32 R23, R23, R60, 0x1, P3 ;  /* 0x0000003c17177211 */ /* 0x000fc400018f0eff */
[----:B------:R-:W-:Y:S01]  /*3e30*/  LEA R35, R40, R33, 0x1 ;  /* 0x0000002128237211 */ /* 0x000fe200078e08ff */
[----:B------:R-:W-:Y:S01]  /*3e40*/  FMUL R40, R39, R30 ;  /* 0x0000001e27287220 */ /* 0x000fe20000400000 */
[----:B------:R-:W-:Y:S02]  /*3e50*/  LEA R26, P3, R27, R58, 0x1 ;  /* 0x0000003a1b1a7211 */ /* 0x000fe400078608ff */
[----:B------:R-:W-:Y:S01]  /*3e60*/  LEA.HI.X.SX32 R25, R25, R60, 0x1, P4 ;  /* 0x0000003c19197211 */ /* 0x000fe200020f0eff */
[----:B------:R-:W-:Y:S01]  /*3e70*/  FMUL R40, R39, R40 ;  /* 0x0000002827287220 */ /* 0x000fe20000400000 */
[----:B------:R-:W-:Y:S01]  /*3e80*/  LEA.HI.X.SX32 R27, R27, R60, 0x1, P3 ;  /* 0x0000003c1b1b7211 */ /* 0x000fe200018f0eff */
[----:B-1----:R-:W-:Y:S01]  /*3e90*/  STG.E.U16 [R4.64], R42 ;  /* 0x0000002a04007986 */ /* 0x002fe2000c101506 */
[-C--:B------:R-:W-:Y:S01]  /*3ea0*/  LEA R30, P3, R31, R58.reuse, 0x1 ;  /* 0x0000003a1f1e7211 */ /* 0x080fe200078608ff */
[----:B------:R-:W-:Y:S01]  /*3eb0*/  FFMA.FTZ R39, R39, 1.4426950216293334961, R40 ;  /* 0x3fb8aa3b27277823 */ /* 0x000fe20000010028 */
[----:B------:R-:W-:Y:S01]  /*3ec0*/  LEA R28, P4, R29, R58, 0x1 ;  /* 0x0000003a1d1c7211 */ /* 0x000fe200078808ff */
[----:B---3--:R0:W-:Y:S01]  /*3ed0*/  STG.E.U16 [R6.64], R44 ;  /* 0x0000002c06007986 */ /* 0x0081e2000c101506 */
[----:B------:R-:W-:Y:S01]  /*3ee0*/  LEA.HI.X.SX32 R31, R31, R60, 0x1, P3 ;  /* 0x0000003c1f1f7211 */ /* 0x000fe200018f0eff */
[----:B------:R-:W-:Y:S01]  /*3ef0*/  FADD R38, R38, R39 ;  /* 0x0000002726267221 */ /* 0x000fe20000000000 */
[----:B------:R-:W-:Y:S01]  /*3f00*/  FSETP.NEU.AND P3, PT, R0, RZ, PT ;  /* 0x000000ff0000720b */ /* 0x000fe20003f6d000 */
[----:B------:R-:W-:Y:S01]  /*3f10*/  @P1 FFMA.FTZ R38, R2, R37, +INF ;  /* 0x7f80000002261423 */ /* 0x000fe20000010025 */
[----:B------:R-:W-:Y:S01]  /*3f20*/  PRMT R0, R42, 0x7632, R0 ;  /* 0x000076322a007816 */ /* 0x000fe20000000000 */
[----:B----4-:R1:W-:Y:S01]  /*3f30*/  STG.E.U16 [R8.64], R46 ;  /* 0x0000002e08007986 */ /* 0x0103e2000c101506 */
[----:B------:R-:W-:-:S02]  /*3f40*/  FSETP.NEU.AND P2, PT, R2, RZ, PT ;  /* 0x000000ff0200720b */ /* 0x000fc40003f4d000 */
[----:B------:R-:W-:Y:S01]  /*3f50*/  PRMT R2, R46, 0x7632, R2 ;  /* 0x000076322e027816 */ /* 0x000fe20000000002 */
[----:B-----5:R-:W-:Y:S01]  /*3f60*/  STG.E.U16 [R10.64], R48 ;  /* 0x000000300a007986 */ /* 0x020fe2000c101506 */
[----:B------:R-:W-:Y:S02]  /*3f70*/  LEA.HI.X.SX32 R29, R29, R60, 0x1, P4 ;  /* 0x0000003c1d1d7211 */ /* 0x000fe400020f0eff */
[----:B0-----:R-:W-:Y:S01]  /*3f80*/  PRMT R7, R44, 0x7632, R7 ;  /* 0x000076322c077816 */ /* 0x001fe20000000007 */
[----:B------:R-:W-:Y:S01]  /*3f90*/  STG.E.U16 [R12.64], R0 ;  /* 0x000000000c007986 */ /* 0x000fe2000c101506 */
[-C--:B------:R-:W-:Y:S02]  /*3fa0*/  LEA R32, P4, R33, R58.reuse, 0x1 ;  /* 0x0000003a21207211 */ /* 0x080fe400078808ff */
[----:B------:R-:W-:Y:S01]  /*3fb0*/  LEA R34, P5, R35, R58, 0x1 ;  /* 0x0000003a23227211 */ /* 0x000fe200078a08ff */
[----:B------:R0:W-:Y:S01]  /*3fc0*/  STG.E.U16 [R14.64], R7 ;  /* 0x000000070e007986 */ /* 0x0001e2000c101506 */
[----:B-1----:R-:W-:-:S02]  /*3fd0*/  PRMT R9, R48, 0x7632, R9 ;  /* 0x0000763230097816 */ /* 0x002fc40000000009 */
[----:B------:R-:W-:Y:S01]  /*3fe0*/  PRMT R6, R43, 0x7632, R6 ;  /* 0x000076322b067816 */ /* 0x000fe20000000006 */
[----:B------:R1:W-:Y:S01]  /*3ff0*/  STG.E.U16 [R16.64], R2 ;  /* 0x0000000210007986 */ /* 0x0003e2000c101506 */
[-C--:B------:R-:W-:Y:S02]  /*4000*/  LEA.HI.X.SX32 R33, R33, R60.reuse, 0x1, P4 ;  /* 0x0000003c21217211 */ /* 0x080fe400020f0eff */
[----:B------:R-:W-:Y:S01]  /*4010*/  PRMT R8, R47, 0x7632, R8 ;  /* 0x000076322f087816 */ /* 0x000fe20000000008 */
[----:B------:R2:W-:Y:S01]  /*4020*/  STG.E.U16 [R18.64], R9 ;  /* 0x0000000912007986 */ /* 0x0005e2000c101506 */
[----:B------:R-:W-:Y:S02]  /*4030*/  LEA.HI.X.SX32 R35, R35, R60, 0x1, P5 ;  /* 0x0000003c23237211 */ /* 0x000fe400028f0eff */
[----:B------:R-:W-:Y:S01]  /*4040*/  FSEL R36, R36, -INF , P3 ;  /* 0xff80000024247808 */ /* 0x000fe20001800000 */
[----:B------:R2:W-:Y:S01]  /*4050*/  STG.E.U16 [R20.64], R43 ;  /* 0x0000002b14007986 */ /* 0x0005e2000c101506 */
[----:B0-----:R-:W-:-:S02]  /*4060*/  PRMT R15, R45, 0x7632, R15 ;  /* 0x000076322d0f7816 */ /* 0x001fc4000000000f */
[----:B------:R-:W-:Y:S01]  /*4070*/  FSEL R5, R38, -INF , P2 ;  /* 0xff80000026057808 */ /* 0x000fe20001000000 */
[----:B------:R2:W-:Y:S01]  /*4080*/  STG.E.U16 [R22.64], R45 ;  /* 0x0000002d16007986 */ /* 0x0005e2000c101506 */
[----:B-1----:R-:W-:Y:S01]  /*4090*/  PRMT R17, R49, 0x7632, R17 ;  /* 0x0000763231117816 */ /* 0x002fe20000000011 */
[----:B------:R-:W-:Y:S01]  /*40a0*/  FFMA R4, R36, 0.69314718246459960938, R57 ;  /* 0x3f31721824047823 */ /* 0x000fe20000000039 */
[----:B------:R-:W-:Y:S01]  /*40b0*/  LOP3.LUT R0, R61, 0xf8, RZ, 0xc0, !PT ;  /* 0x000000f83d007812 */ /* 0x000fe200078ec0ff */
[----:B------:R2:W-:Y:S01]  /*40c0*/  STG.E.U16 [R24.64], R47 ;  /* 0x0000002f18007986 */ /* 0x0005e2000c101506 */
[----:B------:R-:W-:-:S03]  /*40d0*/  FFMA R5, R5, 0.69314718246459960938, R56 ;  /* 0x3f31721805057823 */ /* 0x000fc60000000038 */
[----:B------:R2:W-:Y:S04]  /*40e0*/  STG.E.U16 [R26.64], R49 ;  /* 0x000000311a007986 */ /* 0x0005e8000c101506 */
[----:B------:R2:W-:Y:S04]  /*40f0*/  STG.E.U16 [R28.64], R6 ;  /* 0x000000061c007986 */ /* 0x0005e8000c101506 */
[----:B------:R2:W-:Y:S04]  /*4100*/  STG.E.U16 [R30.64], R15 ;  /* 0x0000000f1e007986 */ /* 0x0005e8000c101506 */
[----:B------:R2:W-:Y:S04]  /*4110*/  STG.E.U16 [R32.64], R8 ;  /* 0x0000000820007986 */ /* 0x0005e8000c101506 */
[----:B------:R2:W-:Y:S04]  /*4120*/  STG.E.U16 [R34.64], R17 ;  /* 0x0000001122007986 */ /* 0x0005e8000c101506 */
[----:B------:R-:W-:Y:S06]  /*4130*/  BAR.SYNC.DEFER_BLOCKING 0x0 ;  /* 0x0000000000007b1d */ /* 0x000fec0000010000 */
[----:B------:R2:W-:Y:S04]  /*4140*/  STS.64 [R0], R4 ;  /* 0x0000000400007388 */ /* 0x0005e80000000a00 */
[----:B------:R-:W-:Y:S06]  /*4150*/  BAR.SYNC.DEFER_BLOCKING 0x0 ;  /* 0x0000000000007b1d */ /* 0x000fec0000010000 */
[----:B------:R-:W-:Y:S05]  /*4160*/  @P0 EXIT ;  /* 0x000000000000094d */ /* 0x000fea0003800000 */
[----:B--2---:R-:W0:Y:S01]  /*4170*/  LDS R3, [R3] ;  /* 0x0000000003037984 */ /* 0x004e220000000800 */
[----:B------:R-:W-:-:S02]  /*4180*/  IMAD R0, R59, c[0x0][0x1cc], RZ ;  /* 0x000073003b007a24 */ /* 0x000fc400078e02ff */
[----:B------:R-:W-:Y:S02]  /*4190*/  IMAD.SHL.U32 R5, R160, 0x4, RZ ;  /* 0x00000004a0057824 */ /* 0x000fe400078e00ff */
[----:B------:R-:W-:Y:S02]  /*41a0*/  IMAD.SHL.U32 R4, R0, 0x4, RZ ;  /* 0x0000000400047824 */ /* 0x000fe400078e00ff */
[----:B------:R-:W-:-:S03]  /*41b0*/  IMAD.HI R7, R160, 0x4, RZ ;  /* 0x00000004a0077827 */ /* 0x000fc600078e02ff */
[----:B------:R-:W-:Y:S01]  /*41c0*/  IADD3 R4, P0, P1, R5, c[0x0][0x180], R4 ;  /* 0x0000600005047a10 */ /* 0x000fe2000791e004 */
[----:B------:R-:W-:-:S05]  /*41d0*/  IMAD.HI R0, R0, 0x4, RZ ;  /* 0x0000000400007827 */ /* 0x000fca00078e02ff */
[----:B------:R-:W-:-:S05]  /*41e0*/  IADD3.X R5, R7, c[0x0][0x184], R0, P0, P1 ;  /* 0x0000610007057a10 */ /* 0x000fca00007e2400 */
[----:B0-----:R-:W-:Y:S01]  /*41f0*/  STG.E [R4.64], R3 ;  /* 0x0000000304007986 */ /* 0x001fe2000c101906 */
[----:B------:R-:W-:Y:S05]  /*4200*/  EXIT ;  /* 0x000000000000794d */ /* 0x000fea0003800000 */
.L_x_2:
[----:B------:R-:W-:-:S00]  /*4210*/  BRA `(.L_x_2) ;  /* 0xfffffff000007947 */ /* 0x000fc0000383ffff */
[----:B------:R-:W-:-:S00]  /*4220*/  NOP ;  /* 0x0000000000007918 */ /* 0x000fc00000000000 */
        /* <DEDUP_REMOVED lines=13> */
.L_x_3:


//--------------------- .nv.global.init           --------------------------
	.section	.nv.global.init,"aw",@progbits
.nv.global.init:
	.type		_$_str,@object
	.size		_$_str,(.L_0 - _$_str)
_$_str:
        /*0000*/ 	.byte	0x5f, 0x5f, 0x43, 0x55, 0x44, 0x41, 0x5f, 0x46, 0x54, 0x5a, 0x00
.L_0:


//--------------------- .nv.shared.attn_fwd       --------------------------
	.section	.nv.shared.attn_fwd,"aw",@nobits
	.sectionflags	@""
	.align	16
